	.target	sm_90a

	.elftype	@"ET_EXEC"


//--------------------- .note.nv.tkinfo           --------------------------
	.section	.note.nv.tkinfo,"",@"SHT_NOTE"
	.sectionflags	@"SHF_NOTE_NV_TKINFO"
	.tkinfo
        /*0018*/ 	.word	0x00000002
        /*0030*/ 	.string	""
        /*0030*/ 	.string	"ptxas"
        /*0030*/ 	.string	"Cuda compilation tools, release 13.0, V13.0.88"
        /*0030*/ 	.string	"Build cuda_13.0.r13.0/compiler.36424714_0"
        /*0030*/ 	.string	"-arch sm_90a -m 64 "



//--------------------- .note.nv.cuinfo           --------------------------
	.section	.note.nv.cuinfo,"",@"SHT_NOTE"
	.sectionflags	@"SHF_NOTE_NV_CUINFO"
        /*0018*/ 	.short	0x0002
        /*001a*/ 	.short	0x005a
        /*001c*/ 	.short	0x0082
	.zero		2


//--------------------- .nv.info                  --------------------------
	.section	.nv.info,"",@"SHT_CUDA_INFO"
	.align	4


	//----- nvinfo : EIATTR_REGCOUNT
	.align		4
        /*0000*/ 	.byte	0x04, 0x2f
        /*0002*/ 	.short	(.L_12 - .L_11)
	.align		4
.L_11:
        /*0004*/ 	.word	index@(_ZN7cutlass13device_kernelINS_4gemm6kernel13GemmUniversalIN4cute5tupleIJiiiiEEENS1_10collective13CollectiveMmaINS1_40MainloopSm90TmaGmmaWarpSpecializedSparseILi18ENS5_IJNS4_1CILi1EEESB_SB_EEENS1_32KernelTmaWarpSpecializedPingpongEEENS5_IJNSA_ILi64EEESF_SF_EEENS_10bfloat16_tENS5_IJNS4_6LayoutINS5_IJiNS5_IJNSA_ILi2EEEiEEEiEEENS5_IJlNS5_IJSB_SJ_EEElEEEEENSI_INS5_IJNS5_IJNS5_IJNSA_ILi8EEESJ_NSA_ILi4EEEEEEiEEENS5_IJNS5_IJNSA_ILi16EEESJ_SJ_EEEiEEEiEEENS5_IJNS5_IJNS5_IJSF_ST_NSA_ILi1024EEEEEENSA_ILi4096EEEEEENS5_IJNS5_IJSB_NSA_ILi512EEENSA_ILi32EEEEEElEEElEEEEEEEESH_NS5_IJlSB_lEEENS4_8TiledMMAINS4_8MMA_AtomIJNS4_4SM904GMMA6SPARSE28GMMA_64x64x32_F32BF16BF16_SSILNS1C_5MajorE0ELS1F_0ELNS1C_7ScaleInE1ELS1G_1ELNS1C_9SparseSelE0EEEEEENSI_ISC_NS5_IJNSA_ILi0EEES1K_S1K_EEEEENS5_IJNS4_10UnderscoreES1N_S1N_EEEEENS4_13SM90_TMA_LOADENS4_14ComposedLayoutINS4_7SwizzleILi2ELi4ELi3EEENS4_25smem_sparse_ptr_flag_bitsILi2ELi16EEENSI_INS5_IJNS5_IJSB_SP_EEENS5_IJSJ_S12_EEEEEENS5_IJNS5_IJS1K_SF_EEESM_EEEEEEEvNS4_8identityES1Q_NS1R_INS1S_ILi3ELi4ELi3EEENS4_18smem_ptr_flag_bitsILi16EEENSI_INS5_IJSP_SF_EEENS5_IJSF_SB_EEEEEEEvS23_EENS_8epilogue10collective6detail29Sm90TmaWarpSpecializedAdapterINS2D_15DefaultEpilogueIfNS5_IJSB_llEEES2H_NS2C_6thread17LinearCombinationIfLi1EffLNS2I_9ScaleType4KindE0ELNS_15FloatRoundStyleE2EfEENS1_15EpilogueDefaultEEEEEvvEEEEvNT_6ParamsE)
        /*0008*/ 	.word	0x000000a8


	//----- nvinfo : EIATTR_FRAME_SIZE
	.align		4
.L_12:
        /*000c*/ 	.byte	0x04, 0x11
        /*000e*/ 	.short	(.L_14 - .L_13)
	.align		4
.L_13:
        /*0010*/ 	.word	index@(_ZN7cutlass13device_kernelINS_4gemm6kernel13GemmUniversalIN4cute5tupleIJiiiiEEENS1_10collective13CollectiveMmaINS1_40MainloopSm90TmaGmmaWarpSpecializedSparseILi18ENS5_IJNS4_1CILi1EEESB_SB_EEENS1_32KernelTmaWarpSpecializedPingpongEEENS5_IJNSA_ILi64EEESF_SF_EEENS_10bfloat16_tENS5_IJNS4_6LayoutINS5_IJiNS5_IJNSA_ILi2EEEiEEEiEEENS5_IJlNS5_IJSB_SJ_EEElEEEEENSI_INS5_IJNS5_IJNS5_IJNSA_ILi8EEESJ_NSA_ILi4EEEEEEiEEENS5_IJNS5_IJNSA_ILi16EEESJ_SJ_EEEiEEEiEEENS5_IJNS5_IJNS5_IJSF_ST_NSA_ILi1024EEEEEENSA_ILi4096EEEEEENS5_IJNS5_IJSB_NSA_ILi512EEENSA_ILi32EEEEEElEEElEEEEEEEESH_NS5_IJlSB_lEEENS4_8TiledMMAINS4_8MMA_AtomIJNS4_4SM904GMMA6SPARSE28GMMA_64x64x32_F32BF16BF16_SSILNS1C_5MajorE0ELS1F_0ELNS1C_7ScaleInE1ELS1G_1ELNS1C_9SparseSelE0EEEEEENSI_ISC_NS5_IJNSA_ILi0EEES1K_S1K_EEEEENS5_IJNS4_10UnderscoreES1N_S1N_EEEEENS4_13SM90_TMA_LOADENS4_14ComposedLayoutINS4_7SwizzleILi2ELi4ELi3EEENS4_25smem_sparse_ptr_flag_bitsILi2ELi16EEENSI_INS5_IJNS5_IJSB_SP_EEENS5_IJSJ_S12_EEEEEENS5_IJNS5_IJS1K_SF_EEESM_EEEEEEEvNS4_8identityES1Q_NS1R_INS1S_ILi3ELi4ELi3EEENS4_18smem_ptr_flag_bitsILi16EEENSI_INS5_IJSP_SF_EEENS5_IJSF_SB_EEEEEEEvS23_EENS_8epilogue10collective6detail29Sm90TmaWarpSpecializedAdapterINS2D_15DefaultEpilogueIfNS5_IJSB_llEEES2H_NS2C_6thread17LinearCombinationIfLi1EffLNS2I_9ScaleType4KindE0ELNS_15FloatRoundStyleE2EfEENS1_15EpilogueDefaultEEEEEvvEEEEvNT_6ParamsE)
        /*0014*/ 	.word	0x00000000


	//----- nvinfo : EIATTR_MIN_STACK_SIZE
	.align		4
.L_14:
        /*0018*/ 	.byte	0x04, 0x12
        /*001a*/ 	.short	(.L_16 - .L_15)
	.align		4
.L_15:
        /*001c*/ 	.word	index@(_ZN7cutlass13device_kernelINS_4gemm6kernel13GemmUniversalIN4cute5tupleIJiiiiEEENS1_10collective13CollectiveMmaINS1_40MainloopSm90TmaGmmaWarpSpecializedSparseILi18ENS5_IJNS4_1CILi1EEESB_SB_EEENS1_32KernelTmaWarpSpecializedPingpongEEENS5_IJNSA_ILi64EEESF_SF_EEENS_10bfloat16_tENS5_IJNS4_6LayoutINS5_IJiNS5_IJNSA_ILi2EEEiEEEiEEENS5_IJlNS5_IJSB_SJ_EEElEEEEENSI_INS5_IJNS5_IJNS5_IJNSA_ILi8EEESJ_NSA_ILi4EEEEEEiEEENS5_IJNS5_IJNSA_ILi16EEESJ_SJ_EEEiEEEiEEENS5_IJNS5_IJNS5_IJSF_ST_NSA_ILi1024EEEEEENSA_ILi4096EEEEEENS5_IJNS5_IJSB_NSA_ILi512EEENSA_ILi32EEEEEElEEElEEEEEEEESH_NS5_IJlSB_lEEENS4_8TiledMMAINS4_8MMA_AtomIJNS4_4SM904GMMA6SPARSE28GMMA_64x64x32_F32BF16BF16_SSILNS1C_5MajorE0ELS1F_0ELNS1C_7ScaleInE1ELS1G_1ELNS1C_9SparseSelE0EEEEEENSI_ISC_NS5_IJNSA_ILi0EEES1K_S1K_EEEEENS5_IJNS4_10UnderscoreES1N_S1N_EEEEENS4_13SM90_TMA_LOADENS4_14ComposedLayoutINS4_7SwizzleILi2ELi4ELi3EEENS4_25smem_sparse_ptr_flag_bitsILi2ELi16EEENSI_INS5_IJNS5_IJSB_SP_EEENS5_IJSJ_S12_EEEEEENS5_IJNS5_IJS1K_SF_EEESM_EEEEEEEvNS4_8identityES1Q_NS1R_INS1S_ILi3ELi4ELi3EEENS4_18smem_ptr_flag_bitsILi16EEENSI_INS5_IJSP_SF_EEENS5_IJSF_SB_EEEEEEEvS23_EENS_8epilogue10collective6detail29Sm90TmaWarpSpecializedAdapterINS2D_15DefaultEpilogueIfNS5_IJSB_llEEES2H_NS2C_6thread17LinearCombinationIfLi1EffLNS2I_9ScaleType4KindE0ELNS_15FloatRoundStyleE2EfEENS1_15EpilogueDefaultEEEEEvvEEEEvNT_6ParamsE)
        /*0020*/ 	.word	0x00000000
.L_16:


//--------------------- .nv.compat                --------------------------
	.section	.nv.compat,"",@"SHT_CUDA_COMPAT_INFO"
	.align	4
        /*0000*/ 	.byte	0x02, 0x09, 0x01, 0x00, 0x02, 0x02, 0x04, 0x00, 0x02, 0x05, 0x05, 0x00, 0x03, 0x07, 0x01, 0x01
        /*0010*/ 	.byte	0x02, 0x03, 0x01, 0x00, 0x02, 0x06, 0x01, 0x00, 0x04, 0x0b, 0x08, 0x00, 0x00, 0x00, 0x00, 0x00
        /*0020*/ 	.byte	0x00, 0x00, 0x00, 0x00


//--------------------- .nv.info._ZN7cutlass13device_kernelINS_4gemm6kernel13GemmUniversalIN4cute5tupleIJiiiiEEENS1_10collective13CollectiveMmaINS1_40MainloopSm90TmaGmmaWarpSpecializedSparseILi18ENS5_IJNS4_1CILi1EEESB_SB_EEENS1_32KernelTmaWarpSpecializedPingpongEEENS5_IJNSA_ILi64EEESF_SF_EEENS_10bfloat16_tENS5_IJNS4_6LayoutINS5_IJiNS5_IJNSA_ILi2EEEiEEEiEEENS5_IJlNS5_IJSB_SJ_EEElEEEEENSI_INS5_IJNS5_IJNS5_IJNSA_ILi8EEESJ_NSA_ILi4EEEEEEiEEENS5_IJNS5_IJNSA_ILi16EEESJ_SJ_EEEiEEEiEEENS5_IJNS5_IJNS5_IJSF_ST_NSA_ILi1024EEEEEENSA_ILi4096EEEEEENS5_IJNS5_IJSB_NSA_ILi512EEENSA_ILi32EEEEEElEEElEEEEEEEESH_NS5_IJlSB_lEEENS4_8TiledMMAINS4_8MMA_AtomIJNS4_4SM904GMMA6SPARSE28GMMA_64x64x32_F32BF16BF16_SSILNS1C_5MajorE0ELS1F_0ELNS1C_7ScaleInE1ELS1G_1ELNS1C_9SparseSelE0EEEEEENSI_ISC_NS5_IJNSA_ILi0EEES1K_S1K_EEEEENS5_IJNS4_10UnderscoreES1N_S1N_EEEEENS4_13SM90_TMA_LOADENS4_14ComposedLayoutINS4_7SwizzleILi2ELi4ELi3EEENS4_25smem_sparse_ptr_flag_bitsILi2ELi16EEENSI_INS5_IJNS5_IJSB_SP_EEENS5_IJSJ_S12_EEEEEENS5_IJNS5_IJS1K_SF_EEESM_EEEEEEEvNS4_8identityES1Q_NS1R_INS1S_ILi3ELi4ELi3EEENS4_18smem_ptr_flag_bitsILi16EEENSI_INS5_IJSP_SF_EEENS5_IJSF_SB_EEEEEEEvS23_EENS_8epilogue10collective6detail29Sm90TmaWarpSpecializedAdapterINS2D_15DefaultEpilogueIfNS5_IJSB_llEEES2H_NS2C_6thread17LinearCombinationIfLi1EffLNS2I_9ScaleType4KindE0ELNS_15FloatRoundStyleE2EfEENS1_15EpilogueDefaultEEEEEvvEEEEvNT_6ParamsE --------------------------
	.section	.nv.info._ZN7cutlass13device_kernelINS_4gemm6kernel13GemmUniversalIN4cute5tupleIJiiiiEEENS1_10collective13CollectiveMmaINS1_40MainloopSm90TmaGmmaWarpSpecializedSparseILi18ENS5_IJNS4_1CILi1EEESB_SB_EEENS1_32KernelTmaWarpSpecializedPingpongEEENS5_IJNSA_ILi64EEESF_SF_EEENS_10bfloat16_tENS5_IJNS4_6LayoutINS5_IJiNS5_IJNSA_ILi2EEEiEEEiEEENS5_IJlNS5_IJSB_SJ_EEElEEEEENSI_INS5_IJNS5_IJNS5_IJNSA_ILi8EEESJ_NSA_ILi4EEEEEEiEEENS5_IJNS5_IJNSA_ILi16EEESJ_SJ_EEEiEEEiEEENS5_IJNS5_IJNS5_IJSF_ST_NSA_ILi1024EEEEEENSA_ILi4096EEEEEENS5_IJNS5_IJSB_NSA_ILi512EEENSA_ILi32EEEEEElEEElEEEEEEEESH_NS5_IJlSB_lEEENS4_8TiledMMAINS4_8MMA_AtomIJNS4_4SM904GMMA6SPARSE28GMMA_64x64x32_F32BF16BF16_SSILNS1C_5MajorE0ELS1F_0ELNS1C_7ScaleInE1ELS1G_1ELNS1C_9SparseSelE0EEEEEENSI_ISC_NS5_IJNSA_ILi0EEES1K_S1K_EEEEENS5_IJNS4_10UnderscoreES1N_S1N_EEEEENS4_13SM90_TMA_LOADENS4_14ComposedLayoutINS4_7SwizzleILi2ELi4ELi3EEENS4_25smem_sparse_ptr_flag_bitsILi2ELi16EEENSI_INS5_IJNS5_IJSB_SP_EEENS5_IJSJ_S12_EEEEEENS5_IJNS5_IJS1K_SF_EEESM_EEEEEEEvNS4_8identityES1Q_NS1R_INS1S_ILi3ELi4ELi3EEENS4_18smem_ptr_flag_bitsILi16EEENSI_INS5_IJSP_SF_EEENS5_IJSF_SB_EEEEEEEvS23_EENS_8epilogue10collective6detail29Sm90TmaWarpSpecializedAdapterINS2D_15DefaultEpilogueIfNS5_IJSB_llEEES2H_NS2C_6thread17LinearCombinationIfLi1EffLNS2I_9ScaleType4KindE0ELNS_15FloatRoundStyleE2EfEENS1_15EpilogueDefaultEEEEEvvEEEEvNT_6ParamsE,"",@"SHT_CUDA_INFO"
	.sectionflags	@""
	.align	4


	//----- nvinfo : EIATTR_CUDA_API_VERSION
	.align		4
        /*0000*/ 	.byte	0x04, 0x37
        /*0002*/ 	.short	(.L_18 - .L_17)
.L_17:
        /*0004*/ 	.word	0x00000082


	//----- nvinfo : EIATTR_KPARAM_INFO
	.align		4
.L_18:
        /*0008*/ 	.byte	0x04, 0x17
        /*000a*/ 	.short	(.L_20 - .L_19)
.L_19:
        /*000c*/ 	.word	0x00000000
        /*0010*/ 	.short	0x0000
        /*0012*/ 	.short	0x0070
        /*0014*/ 	.byte	0x00, 0xf0, 0x01, 0x14


	//----- nvinfo : EIATTR_SPARSE_MMA_MASK
	.align		4
.L_20:
        /*0018*/ 	.byte	0x03, 0x50
        /*001a*/ 	.short	0x0002


	//----- nvinfo : EIATTR_MAXREG_COUNT
	.align		4
        /*001c*/ 	.byte	0x03, 0x1b
        /*001e*/ 	.short	0x00a8


	//----- nvinfo : EIATTR_NUM_BARRIERS
	.align		4
        /*0020*/ 	.byte	0x02, 0x4c
        /*0022*/ 	.byte	0x01
	.zero		1


	//----- nvinfo : EIATTR_MERCURY_ISA_VERSION
	.align		4
        /*0024*/ 	.byte	0x03, 0x5f
        /*0026*/ 	.short	0x0101


	//----- nvinfo : EIATTR_INT_WARP_WIDE_INSTR_OFFSETS
	.align		4
        /*0028*/ 	.byte	0x04, 0x31
        /*002a*/ 	.short	(.L_22 - .L_21)


	//   ....[0]....
.L_21:
        /*002c*/ 	.word	0x00000600


	//   ....[1]....
        /*0030*/ 	.word	0x00000620


	//   ....[2]....
        /*0034*/ 	.word	0x000006a0


	//   ....[3]....
        /*0038*/ 	.word	0x000006b0


	//   ....[4]....
        /*003c*/ 	.word	0x000006c0


	//   ....[5]....
        /*0040*/ 	.word	0x000006e0


	//   ....[6]....
        /*0044*/ 	.word	0x00000770


	//   ....[7]....
        /*0048*/ 	.word	0x00000790


	//----- nvinfo : EIATTR_COOP_GROUP_MASK_REGIDS
	.align		4
.L_22:
        /*004c*/ 	.byte	0x04, 0x29
        /*004e*/ 	.short	(.L_24 - .L_23)


	//   ....[0]....
.L_23:
        /*0050*/ 	.word	0xffffffff


	//   ....[1]....
        /*0054*/ 	.word	0xffffffff


	//   ....[2]....
        /*0058*/ 	.word	0xffffffff


	//   ....[3]....
        /*005c*/ 	.word	0xffffffff


	//   ....[4]....
        /*0060*/ 	.word	0xffffffff


	//   ....[5]....
        /*0064*/ 	.word	0xffffffff


	//----- nvinfo : EIATTR_COOP_GROUP_INSTR_OFFSETS
	.align		4
.L_24:
        /*0068*/ 	.byte	0x04, 0x28
        /*006a*/ 	.short	(.L_26 - .L_25)


	//   ....[0]....
.L_25:
        /*006c*/ 	.word	0x00000060


	//   ....[1]....
        /*0070*/ 	.word	0x00000070


	//   ....[2]....
        /*0074*/ 	.word	0x00000160


	//   ....[3]....
        /*0078*/ 	.word	0x000004e0


	//   ....[4]....
        /*007c*/ 	.word	0x00000520


	//   ....[5]....
        /*0080*/ 	.word	0x00000560


	//----- nvinfo : EIATTR_REG_RECONFIG
	.align		4
.L_26:
        /*0084*/ 	.byte	0x01, 0x54
	.zero		2


	//----- nvinfo : EIATTR_MBARRIER_INSTR_OFFSETS
	.align		4
        /*0088*/ 	.byte	0x04, 0x39
        /*008a*/ 	.short	(.L_28 - .L_27)


	//   ....[0]....
.L_27:
        /*008c*/ 	.word	0x00000280
        /*0090*/ 	.word	0x000000ff
        /*0094*/ 	.word	0x00000000
        /*0098*/ 	.short	0x0100
        /*009a*/ 	.byte	0x08
	.zero		1


	//   ....[1]....
        /*009c*/ 	.word	0x00000290
        /*00a0*/ 	.word	0x000000ff
        /*00a4*/ 	.word	0x00000090
        /*00a8*/ 	.short	0x0100
        /*00aa*/ 	.byte	0x08
	.zero		1


	//   ....[2]....
        /*00ac*/ 	.word	0x000002a0
        /*00b0*/ 	.word	0x000000ff
        /*00b4*/ 	.word	0x00000008
        /*00b8*/ 	.short	0x0100
        /*00ba*/ 	.byte	0x08
	.zero		1


	//   ....[3]....
        /*00bc*/ 	.word	0x000002b0
        /*00c0*/ 	.word	0x000000ff
        /*00c4*/ 	.word	0x00000098
        /*00c8*/ 	.short	0x0100
        /*00ca*/ 	.byte	0x08
	.zero		1


	//   ....[4]....
        /*00cc*/ 	.word	0x000002c0
        /*00d0*/ 	.word	0x000000ff
        /*00d4*/ 	.word	0x00000010
        /*00d8*/ 	.short	0x0100
        /*00da*/ 	.byte	0x08
	.zero		1


	//   ....[5]....
        /*00dc*/ 	.word	0x000002d0
        /*00e0*/ 	.word	0x000000ff
        /*00e4*/ 	.word	0x000000a0
        /*00e8*/ 	.short	0x0100
        /*00ea*/ 	.byte	0x08
	.zero		1


	//   ....[6]....
        /*00ec*/ 	.word	0x000002e0
        /*00f0*/ 	.word	0x000000ff
        /*00f4*/ 	.word	0x00000018
        /*00f8*/ 	.short	0x0100
        /*00fa*/ 	.byte	0x08
	.zero		1


	//   ....[7]....
        /*00fc*/ 	.word	0x000002f0
        /*0100*/ 	.word	0x000000ff
        /*0104*/ 	.word	0x000000a8
        /*0108*/ 	.short	0x0100
        /*010a*/ 	.byte	0x08
	.zero		1


	//   ....[8]....
        /*010c*/ 	.word	0x00000300
        /*0110*/ 	.word	0x000000ff
        /*0114*/ 	.word	0x00000020
        /*0118*/ 	.short	0x0100
        /*011a*/ 	.byte	0x08
	.zero		1


	//   ....[9]....
        /*011c*/ 	.word	0x00000310
        /*0120*/ 	.word	0x000000ff
        /*0124*/ 	.word	0x000000b0
        /*0128*/ 	.short	0x0100
        /*012a*/ 	.byte	0x08
	.zero		1


	//   ....[10]....
        /*012c*/ 	.word	0x00000320
        /*0130*/ 	.word	0x000000ff
        /*0134*/ 	.word	0x00000028
        /*0138*/ 	.short	0x0100
        /*013a*/ 	.byte	0x08
	.zero		1


	//   ....[11]....
        /*013c*/ 	.word	0x00000330
        /*0140*/ 	.word	0x000000ff
        /*0144*/ 	.word	0x000000b8
        /*0148*/ 	.short	0x0100
        /*014a*/ 	.byte	0x08
	.zero		1


	//   ....[12]....
        /*014c*/ 	.word	0x00000340
        /*0150*/ 	.word	0x000000ff
        /*0154*/ 	.word	0x00000030
        /*0158*/ 	.short	0x0100
        /*015a*/ 	.byte	0x08
	.zero		1


	//   ....[13]....
        /*015c*/ 	.word	0x00000350
        /*0160*/ 	.word	0x000000ff
        /*0164*/ 	.word	0x000000c0
        /*0168*/ 	.short	0x0100
        /*016a*/ 	.byte	0x08
	.zero		1


	//   ....[14]....
        /*016c*/ 	.word	0x00000360
        /*0170*/ 	.word	0x000000ff
        /*0174*/ 	.word	0x00000038
        /*0178*/ 	.short	0x0100
        /*017a*/ 	.byte	0x08
	.zero		1


	//   ....[15]....
        /*017c*/ 	.word	0x00000370
        /*0180*/ 	.word	0x000000ff
        /*0184*/ 	.word	0x000000c8
        /*0188*/ 	.short	0x0100
        /*018a*/ 	.byte	0x08
	.zero		1


	//   ....[16]....
        /*018c*/ 	.word	0x00000380
        /*0190*/ 	.word	0x000000ff
        /*0194*/ 	.word	0x00000040
        /*0198*/ 	.short	0x0100
        /*019a*/ 	.byte	0x08
	.zero		1


	//   ....[17]....
        /*019c*/ 	.word	0x00000390
        /*01a0*/ 	.word	0x000000ff
        /*01a4*/ 	.word	0x000000d0
        /*01a8*/ 	.short	0x0100
        /*01aa*/ 	.byte	0x08
	.zero		1


	//   ....[18]....
        /*01ac*/ 	.word	0x000003a0
        /*01b0*/ 	.word	0x000000ff
        /*01b4*/ 	.word	0x00000048
        /*01b8*/ 	.short	0x0100
        /*01ba*/ 	.byte	0x08
	.zero		1


	//   ....[19]....
        /*01bc*/ 	.word	0x000003b0
        /*01c0*/ 	.word	0x000000ff
        /*01c4*/ 	.word	0x000000d8
        /*01c8*/ 	.short	0x0100
        /*01ca*/ 	.byte	0x08
	.zero		1


	//   ....[20]....
        /*01cc*/ 	.word	0x000003c0
        /*01d0*/ 	.word	0x000000ff
        /*01d4*/ 	.word	0x00000050
        /*01d8*/ 	.short	0x0100
        /*01da*/ 	.byte	0x08
	.zero		1


	//   ....[21]....
        /*01dc*/ 	.word	0x000003d0
        /*01e0*/ 	.word	0x000000ff
        /*01e4*/ 	.word	0x000000e0
        /*01e8*/ 	.short	0x0100
        /*01ea*/ 	.byte	0x08
	.zero		1


	//   ....[22]....
        /*01ec*/ 	.word	0x000003e0
        /*01f0*/ 	.word	0x000000ff
        /*01f4*/ 	.word	0x00000058
        /*01f8*/ 	.short	0x0100
        /*01fa*/ 	.byte	0x08
	.zero		1


	//   ....[23]....
        /*01fc*/ 	.word	0x000003f0
        /*0200*/ 	.word	0x000000ff
        /*0204*/ 	.word	0x000000e8
        /*0208*/ 	.short	0x0100
        /*020a*/ 	.byte	0x08
	.zero		1


	//   ....[24]....
        /*020c*/ 	.word	0x00000400
        /*0210*/ 	.word	0x000000ff
        /*0214*/ 	.word	0x00000060
        /*0218*/ 	.short	0x0100
        /*021a*/ 	.byte	0x08
	.zero		1


	//   ....[25]....
        /*021c*/ 	.word	0x00000410
        /*0220*/ 	.word	0x000000ff
        /*0224*/ 	.word	0x000000f0
        /*0228*/ 	.short	0x0100
        /*022a*/ 	.byte	0x08
	.zero		1


	//   ....[26]....
        /*022c*/ 	.word	0x00000420
        /*0230*/ 	.word	0x000000ff
        /*0234*/ 	.word	0x00000068
        /*0238*/ 	.short	0x0100
        /*023a*/ 	.byte	0x08
	.zero		1


	//   ....[27]....
        /*023c*/ 	.word	0x00000430
        /*0240*/ 	.word	0x000000ff
        /*0244*/ 	.word	0x000000f8
        /*0248*/ 	.short	0x0100
        /*024a*/ 	.byte	0x08
	.zero		1


	//   ....[28]....
        /*024c*/ 	.word	0x00000440
        /*0250*/ 	.word	0x000000ff
        /*0254*/ 	.word	0x00000070
        /*0258*/ 	.short	0x0100
        /*025a*/ 	.byte	0x08
	.zero		1


	//   ....[29]....
        /*025c*/ 	.word	0x00000450
        /*0260*/ 	.word	0x000000ff
        /*0264*/ 	.word	0x00000100
        /*0268*/ 	.short	0x0100
        /*026a*/ 	.byte	0x08
	.zero		1


	//   ....[30]....
        /*026c*/ 	.word	0x00000460
        /*0270*/ 	.word	0x000000ff
        /*0274*/ 	.word	0x00000078
        /*0278*/ 	.short	0x0100
        /*027a*/ 	.byte	0x08
	.zero		1


	//   ....[31]....
        /*027c*/ 	.word	0x00000470
        /*0280*/ 	.word	0x000000ff
        /*0284*/ 	.word	0x00000108
        /*0288*/ 	.short	0x0100
        /*028a*/ 	.byte	0x08
	.zero		1


	//   ....[32]....
        /*028c*/ 	.word	0x00000480
        /*0290*/ 	.word	0x000000ff
        /*0294*/ 	.word	0x00000080
        /*0298*/ 	.short	0x0100
        /*029a*/ 	.byte	0x08
	.zero		1


	//   ....[33]....
        /*029c*/ 	.word	0x00000490
        /*02a0*/ 	.word	0x000000ff
        /*02a4*/ 	.word	0x00000110
        /*02a8*/ 	.short	0x0100
        /*02aa*/ 	.byte	0x08
	.zero		1


	//   ....[34]....
        /*02ac*/ 	.word	0x000004a0
        /*02b0*/ 	.word	0x000000ff
        /*02b4*/ 	.word	0x00000088
        /*02b8*/ 	.short	0x0100
        /*02ba*/ 	.byte	0x08
	.zero		1


	//   ....[35]....
        /*02bc*/ 	.word	0x000004b0
        /*02c0*/ 	.word	0x000000ff
        /*02c4*/ 	.word	0x00000118
        /*02c8*/ 	.short	0x0100
        /*02ca*/ 	.byte	0x08
	.zero		1


	//   ....[36]....
        /*02cc*/ 	.word	0x000007d0
        /*02d0*/ 	.word	0x000000ff
        /*02d4*/ 	.word	0x00000150
        /*02d8*/ 	.short	0x0100
        /*02da*/ 	.byte	0x08
	.zero		1


	//   ....[37]....
        /*02dc*/ 	.word	0x00000840
        /*02e0*/ 	.word	0x000000ff
        /*02e4*/ 	.word	0x00000158
        /*02e8*/ 	.short	0x0100
        /*02ea*/ 	.byte	0x08
	.zero		1


	//   ....[38]....
        /*02ec*/ 	.word	0x00000860
        /*02f0*/ 	.word	0x000000ff
        /*02f4*/ 	.word	0x00000130
        /*02f8*/ 	.short	0x0100
        /*02fa*/ 	.byte	0x09
	.zero		1


	//   ....[39]....
        /*02fc*/ 	.word	0x00000870
        /*0300*/ 	.word	0x000000ff
        /*0304*/ 	.word	0x00000138
        /*0308*/ 	.short	0x0100
        /*030a*/ 	.byte	0x09
	.zero		1


	//   ....[40]....
        /*030c*/ 	.word	0x00000880
        /*0310*/ 	.word	0x000000ff
        /*0314*/ 	.word	0x00000140
        /*0318*/ 	.short	0x0100
        /*031a*/ 	.byte	0x09
	.zero		1


	//   ....[41]....
        /*031c*/ 	.word	0x00000890
        /*0320*/ 	.word	0x000000ff
        /*0324*/ 	.word	0x00000148
        /*0328*/ 	.short	0x0100
        /*032a*/ 	.byte	0x09
	.zero		1


	//   ....[42]....
        /*032c*/ 	.word	0x00001700
        /*0330*/ 	.word	0x000000ff
        /*0334*/ 	.word	0xfffffff8
        /*0338*/ 	.short	0x010a
        /*033a*/ 	.byte	0x0c
	.zero		1


	//   ....[43]....
        /*033c*/ 	.word	0x000018d0
        /*0340*/ 	.word	0x000000ff
        /*0344*/ 	.word	0x00000000
        /*0348*/ 	.short	0x010a
        /*034a*/ 	.byte	0x08
	.zero		1


	//   ....[44]....
        /*034c*/ 	.word	0x00001910
        /*0350*/ 	.word	0x000000ff
        /*0354*/ 	.word	0x00000000
        /*0358*/ 	.short	0x010a
        /*035a*/ 	.byte	0x08
	.zero		1


	//   ....[45]....
        /*035c*/ 	.word	0x00001a90
        /*0360*/ 	.word	0x000000ff
        /*0364*/ 	.word	0x00000000
        /*0368*/ 	.short	0x0101
        /*036a*/ 	.byte	0x08
	.zero		1


	//   ....[46]....
        /*036c*/ 	.word	0x00001c10
        /*0370*/ 	.word	0x00000013
        /*0374*/ 	.word	0x00000000
        /*0378*/ 	.short	0x0101
        /*037a*/ 	.byte	0x16
	.zero		1


	//   ....[47]....
        /*037c*/ 	.word	0x00001c60
        /*0380*/ 	.word	0x000000ff
        /*0384*/ 	.word	0x00000008
        /*0388*/ 	.short	0x010a
        /*038a*/ 	.byte	0x0c
	.zero		1


	//   ....[48]....
        /*038c*/ 	.word	0x00004460
        /*0390*/ 	.word	0x00000004
        /*0394*/ 	.word	0x00000000
        /*0398*/ 	.short	0x0101
        /*039a*/ 	.byte	0x16
	.zero		1


	//   ....[49]....
        /*039c*/ 	.word	0x00004d50
        /*03a0*/ 	.word	0x00000012
        /*03a4*/ 	.word	0x00000090
        /*03a8*/ 	.short	0x010a
        /*03aa*/ 	.byte	0x3f
	.zero		1


	//   ....[50]....
        /*03ac*/ 	.word	0x00005190
        /*03b0*/ 	.word	0x0000000a
        /*03b4*/ 	.word	0x00000158
        /*03b8*/ 	.short	0x0101
        /*03ba*/ 	.byte	0x3f
	.zero		1


	//   ....[51]....
        /*03bc*/ 	.word	0x000058f0
        /*03c0*/ 	.word	0x00000005
        /*03c4*/ 	.word	0x00000000
        /*03c8*/ 	.short	0x010a
        /*03ca*/ 	.byte	0x3f
	.zero		1


	//   ....[52]....
        /*03cc*/ 	.word	0x00005970
        /*03d0*/ 	.word	0x00000007
        /*03d4*/ 	.word	0x00000000
        /*03d8*/ 	.short	0x010a
        /*03da*/ 	.byte	0x3f
	.zero		1


	//   ....[53]....
        /*03dc*/ 	.word	0x00005a00
        /*03e0*/ 	.word	0x00000006
        /*03e4*/ 	.word	0x00000000
        /*03e8*/ 	.short	0x010a
        /*03ea*/ 	.byte	0x3f
	.zero		1


	//   ....[54]....
        /*03ec*/ 	.word	0x00005a90
        /*03f0*/ 	.word	0x00000009
        /*03f4*/ 	.word	0x00000000
        /*03f8*/ 	.short	0x010a
        /*03fa*/ 	.byte	0x3f
	.zero		1


	//   ....[55]....
        /*03fc*/ 	.word	0x00005b20
        /*0400*/ 	.word	0x00000006
        /*0404*/ 	.word	0x00000000
        /*0408*/ 	.short	0x010a
        /*040a*/ 	.byte	0x3f
	.zero		1


	//   ....[56]....
        /*040c*/ 	.word	0x00005bb0
        /*0410*/ 	.word	0x00000009
        /*0414*/ 	.word	0x00000000
        /*0418*/ 	.short	0x010a
        /*041a*/ 	.byte	0x3f
	.zero		1


	//   ....[57]....
        /*041c*/ 	.word	0x00005c40
        /*0420*/ 	.word	0x00000006
        /*0424*/ 	.word	0x00000000
        /*0428*/ 	.short	0x010a
        /*042a*/ 	.byte	0x3f
	.zero		1


	//   ....[58]....
        /*042c*/ 	.word	0x00005cd0
        /*0430*/ 	.word	0x00000009
        /*0434*/ 	.word	0x00000000
        /*0438*/ 	.short	0x010a
        /*043a*/ 	.byte	0x3f
	.zero		1


	//   ....[59]....
        /*043c*/ 	.word	0x00005d60
        /*0440*/ 	.word	0x00000006
        /*0444*/ 	.word	0x00000000
        /*0448*/ 	.short	0x010a
        /*044a*/ 	.byte	0x3f
	.zero		1


	//   ....[60]....
        /*044c*/ 	.word	0x00005df0
        /*0450*/ 	.word	0x00000009
        /*0454*/ 	.word	0x00000000
        /*0458*/ 	.short	0x010a
        /*045a*/ 	.byte	0x3f
	.zero		1


	//   ....[61]....
        /*045c*/ 	.word	0x00005e80
        /*0460*/ 	.word	0x00000006
        /*0464*/ 	.word	0x00000000
        /*0468*/ 	.short	0x010a
        /*046a*/ 	.byte	0x3f
	.zero		1


	//   ....[62]....
        /*046c*/ 	.word	0x00005f10
        /*0470*/ 	.word	0x00000009
        /*0474*/ 	.word	0x00000000
        /*0478*/ 	.short	0x010a
        /*047a*/ 	.byte	0x3f
	.zero		1


	//   ....[63]....
        /*047c*/ 	.word	0x00005fa0
        /*0480*/ 	.word	0x00000006
        /*0484*/ 	.word	0x00000000
        /*0488*/ 	.short	0x010a
        /*048a*/ 	.byte	0x3f
	.zero		1


	//   ....[64]....
        /*048c*/ 	.word	0x00006030
        /*0490*/ 	.word	0x00000009
        /*0494*/ 	.word	0x00000000
        /*0498*/ 	.short	0x010a
        /*049a*/ 	.byte	0x3f
	.zero		1


	//   ....[65]....
        /*049c*/ 	.word	0x000060c0
        /*04a0*/ 	.word	0x00000006
        /*04a4*/ 	.word	0x00000000
        /*04a8*/ 	.short	0x010a
        /*04aa*/ 	.byte	0x3f
	.zero		1


	//   ....[66]....
        /*04ac*/ 	.word	0x00006150
        /*04b0*/ 	.word	0x00000009
        /*04b4*/ 	.word	0x00000000
        /*04b8*/ 	.short	0x010a
        /*04ba*/ 	.byte	0x3f
	.zero		1


	//   ....[67]....
        /*04bc*/ 	.word	0x000061e0
        /*04c0*/ 	.word	0x00000006
        /*04c4*/ 	.word	0x00000000
        /*04c8*/ 	.short	0x010a
        /*04ca*/ 	.byte	0x3f
	.zero		1


	//   ....[68]....
        /*04cc*/ 	.word	0x00006270
        /*04d0*/ 	.word	0x00000003
        /*04d4*/ 	.word	0x00000000
        /*04d8*/ 	.short	0x010a
        /*04da*/ 	.byte	0x3f
	.zero		1


	//   ....[69]....
        /*04dc*/ 	.word	0x000062e0
        /*04e0*/ 	.word	0x00000013
        /*04e4*/ 	.word	0xfffffff8
        /*04e8*/ 	.short	0x010a
        /*04ea*/ 	.byte	0x3f
	.zero		1


	//   ....[70]....
        /*04ec*/ 	.word	0x00006340
        /*04f0*/ 	.word	0x00000014
        /*04f4*/ 	.word	0x00000000
        /*04f8*/ 	.short	0x010a
        /*04fa*/ 	.byte	0x3f
	.zero		1


	//   ....[71]....
        /*04fc*/ 	.word	0x000063a0
        /*0500*/ 	.word	0x00000013
        /*0504*/ 	.word	0x00000008
        /*0508*/ 	.short	0x010a
        /*050a*/ 	.byte	0x3f
	.zero		1


	//   ....[72]....
        /*050c*/ 	.word	0x00006470
        /*0510*/ 	.word	0x00000012
        /*0514*/ 	.word	0x00000090
        /*0518*/ 	.short	0x010a
        /*051a*/ 	.byte	0x3f
	.zero		1


	//   ....[73]....
        /*051c*/ 	.word	0x00006550
        /*0520*/ 	.word	0x00000005
        /*0524*/ 	.word	0x00000000
        /*0528*/ 	.short	0x010a
        /*052a*/ 	.byte	0x3f
	.zero		1


	//   ....[74]....
        /*052c*/ 	.word	0x000065a0
        /*0530*/ 	.word	0x00000007
        /*0534*/ 	.word	0x00000000
        /*0538*/ 	.short	0x010a
        /*053a*/ 	.byte	0x3f
	.zero		1


	//   ....[75]....
        /*053c*/ 	.word	0x000065f0
        /*0540*/ 	.word	0x00000006
        /*0544*/ 	.word	0x00000000
        /*0548*/ 	.short	0x010a
        /*054a*/ 	.byte	0x3f
	.zero		1


	//   ....[76]....
        /*054c*/ 	.word	0x00006640
        /*0550*/ 	.word	0x00000009
        /*0554*/ 	.word	0x00000000
        /*0558*/ 	.short	0x010a
        /*055a*/ 	.byte	0x3f
	.zero		1


	//   ....[77]....
        /*055c*/ 	.word	0x00006690
        /*0560*/ 	.word	0x00000006
        /*0564*/ 	.word	0x00000000
        /*0568*/ 	.short	0x010a
        /*056a*/ 	.byte	0x3f
	.zero		1


	//   ....[78]....
        /*056c*/ 	.word	0x000066e0
        /*0570*/ 	.word	0x00000009
        /*0574*/ 	.word	0x00000000
        /*0578*/ 	.short	0x010a
        /*057a*/ 	.byte	0x3f
	.zero		1


	//   ....[79]....
        /*057c*/ 	.word	0x00006730
        /*0580*/ 	.word	0x00000006
        /*0584*/ 	.word	0x00000000
        /*0588*/ 	.short	0x010a
        /*058a*/ 	.byte	0x3f
	.zero		1


	//   ....[80]....
        /*058c*/ 	.word	0x00006780
        /*0590*/ 	.word	0x00000009
        /*0594*/ 	.word	0x00000000
        /*0598*/ 	.short	0x010a
        /*059a*/ 	.byte	0x3f
	.zero		1


	//   ....[81]....
        /*059c*/ 	.word	0x000067d0
        /*05a0*/ 	.word	0x00000006
        /*05a4*/ 	.word	0x00000000
        /*05a8*/ 	.short	0x010a
        /*05aa*/ 	.byte	0x3f
	.zero		1


	//   ....[82]....
        /*05ac*/ 	.word	0x00006820
        /*05b0*/ 	.word	0x00000009
        /*05b4*/ 	.word	0x00000000
        /*05b8*/ 	.short	0x010a
        /*05ba*/ 	.byte	0x3f
	.zero		1


	//   ....[83]....
        /*05bc*/ 	.word	0x00006870
        /*05c0*/ 	.word	0x00000006
        /*05c4*/ 	.word	0x00000000
        /*05c8*/ 	.short	0x010a
        /*05ca*/ 	.byte	0x3f
	.zero		1


	//   ....[84]....
        /*05cc*/ 	.word	0x000068c0
        /*05d0*/ 	.word	0x00000009
        /*05d4*/ 	.word	0x00000000
        /*05d8*/ 	.short	0x010a
        /*05da*/ 	.byte	0x3f
	.zero		1


	//   ....[85]....
        /*05dc*/ 	.word	0x00006910
        /*05e0*/ 	.word	0x00000006
        /*05e4*/ 	.word	0x00000000
        /*05e8*/ 	.short	0x010a
        /*05ea*/ 	.byte	0x3f
	.zero		1


	//   ....[86]....
        /*05ec*/ 	.word	0x00006960
        /*05f0*/ 	.word	0x00000009
        /*05f4*/ 	.word	0x00000000
        /*05f8*/ 	.short	0x010a
        /*05fa*/ 	.byte	0x3f
	.zero		1


	//   ....[87]....
        /*05fc*/ 	.word	0x000069b0
        /*0600*/ 	.word	0x00000006
        /*0604*/ 	.word	0x00000000
        /*0608*/ 	.short	0x010a
        /*060a*/ 	.byte	0x3f
	.zero		1


	//   ....[88]....
        /*060c*/ 	.word	0x00006a00
        /*0610*/ 	.word	0x00000009
        /*0614*/ 	.word	0x00000000
        /*0618*/ 	.short	0x010a
        /*061a*/ 	.byte	0x3f
	.zero		1


	//   ....[89]....
        /*061c*/ 	.word	0x00006a50
        /*0620*/ 	.word	0x00000006
        /*0624*/ 	.word	0x00000000
        /*0628*/ 	.short	0x010a
        /*062a*/ 	.byte	0x3f
	.zero		1


	//----- nvinfo : EIATTR_NUM_MBARRIERS
	.align		4
.L_28:
        /*062c*/ 	.byte	0x03, 0x38
        /*062e*/ 	.short	0x002a


	//----- nvinfo : EIATTR_EXIT_INSTR_OFFSETS
	.align		4
        /*0630*/ 	.byte	0x04, 0x1c
        /*0632*/ 	.short	(.L_30 - .L_29)


	//   ....[0]....
.L_29:
        /*0634*/ 	.word	0x00001370


	//   ....[1]....
        /*0638*/ 	.word	0x000013d0


	//   ....[2]....
        /*063c*/ 	.word	0x00004a70


	//   ....[3]....
        /*0640*/ 	.word	0x00004aa0


	//   ....[4]....
        /*0644*/ 	.word	0x000062c0


	//----- nvinfo : EIATTR_MAX_THREADS
	.align		4
.L_30:
        /*0648*/ 	.byte	0x04, 0x05
        /*064a*/ 	.short	(.L_32 - .L_31)
.L_31:
        /*064c*/ 	.word	0x00000180
        /*0650*/ 	.word	0x00000001
        /*0654*/ 	.word	0x00000001


	//----- nvinfo : EIATTR_CRS_STACK_SIZE
	.align		4
.L_32:
        /*0658*/ 	.byte	0x04, 0x1e
        /*065a*/ 	.short	(.L_34 - .L_33)
.L_33:
        /*065c*/ 	.word	0x00000000


	//----- nvinfo : EIATTR_CBANK_PARAM_SIZE
	.align		4
.L_34:
        /*0660*/ 	.byte	0x03, 0x19
        /*0662*/ 	.short	0x0570


	//----- nvinfo : EIATTR_PARAM_CBANK
	.align		4
        /*0664*/ 	.byte	0x04, 0x0a
        /*0666*/ 	.short	(.L_36 - .L_35)
	.align		4
.L_35:
        /*0668*/ 	.word	index@(.nv.constant0._ZN7cutlass13device_kernelINS_4gemm6kernel13GemmUniversalIN4cute5tupleIJiiiiEEENS1_10collective13CollectiveMmaINS1_40MainloopSm90TmaGmmaWarpSpecializedSparseILi18ENS5_IJNS4_1CILi1EEESB_SB_EEENS1_32KernelTmaWarpSpecializedPingpongEEENS5_IJNSA_ILi64EEESF_SF_EEENS_10bfloat16_tENS5_IJNS4_6LayoutINS5_IJiNS5_IJNSA_ILi2EEEiEEEiEEENS5_IJlNS5_IJSB_SJ_EEElEEEEENSI_INS5_IJNS5_IJNS5_IJNSA_ILi8EEESJ_NSA_ILi4EEEEEEiEEENS5_IJNS5_IJNSA_ILi16EEESJ_SJ_EEEiEEEiEEENS5_IJNS5_IJNS5_IJSF_ST_NSA_ILi1024EEEEEENSA_ILi4096EEEEEENS5_IJNS5_IJSB_NSA_ILi512EEENSA_ILi32EEEEEElEEElEEEEEEEESH_NS5_IJlSB_lEEENS4_8TiledMMAINS4_8MMA_AtomIJNS4_4SM904GMMA6SPARSE28GMMA_64x64x32_F32BF16BF16_SSILNS1C_5MajorE0ELS1F_0ELNS1C_7ScaleInE1ELS1G_1ELNS1C_9SparseSelE0EEEEEENSI_ISC_NS5_IJNSA_ILi0EEES1K_S1K_EEEEENS5_IJNS4_10UnderscoreES1N_S1N_EEEEENS4_13SM90_TMA_LOADENS4_14ComposedLayoutINS4_7SwizzleILi2ELi4ELi3EEENS4_25smem_sparse_ptr_flag_bitsILi2ELi16EEENSI_INS5_IJNS5_IJSB_SP_EEENS5_IJSJ_S12_EEEEEENS5_IJNS5_IJS1K_SF_EEESM_EEEEEEEvNS4_8identityES1Q_NS1R_INS1S_ILi3ELi4ELi3EEENS4_18smem_ptr_flag_bitsILi16EEENSI_INS5_IJSP_SF_EEENS5_IJSF_SB_EEEEEEEvS23_EENS_8epilogue10collective6detail29Sm90TmaWarpSpecializedAdapterINS2D_15DefaultEpilogueIfNS5_IJSB_llEEES2H_NS2C_6thread17LinearCombinationIfLi1EffLNS2I_9ScaleType4KindE0ELNS_15FloatRoundStyleE2EfEENS1_15EpilogueDefaultEEEEEvvEEEEvNT_6ParamsE)
        /*066c*/ 	.short	0x0210
        /*066e*/ 	.short	0x0570


	//----- nvinfo : EIATTR_SW_WAR
	.align		4
.L_36:
        /*0670*/ 	.byte	0x04, 0x36
        /*0672*/ 	.short	(.L_38 - .L_37)
.L_37:
        /*0674*/ 	.word	0x00000008
.L_38:


//--------------------- .nv.callgraph             --------------------------
	.section	.nv.callgraph,"",@"SHT_CUDA_CALLGRAPH"
	.align	4
	.sectionentsize	8
	.align		4
        /*0000*/ 	.word	0x00000000
	.align		4
        /*0004*/ 	.word	0xffffffff
	.align		4
        /*0008*/ 	.word	0x00000000
	.align		4
        /*000c*/ 	.word	0xfffffffe
	.align		4
        /*0010*/ 	.word	0x00000000
	.align		4
        /*0014*/ 	.word	0xfffffffd
	.align		4
        /*0018*/ 	.word	0x00000000
	.align		4
        /*001c*/ 	.word	0xfffffffc


//--------------------- .nv.constant4             --------------------------
	.section	.nv.constant4,"a",@progbits
	.align	8
	.align		8
.nv.constant4:
        /*0000*/ 	.dword	_ZN39_INTERNAL_3df50ef6_4_k_cu_ce4ff94c_38794cuda3std3__45__cpo5beginE
	.align		8
        /*0008*/ 	.dword	_ZN39_INTERNAL_3df50ef6_4_k_cu_ce4ff94c_38794cuda3std3__45__cpo3endE
	.align		8
        /*0010*/ 	.dword	_ZN39_INTERNAL_3df50ef6_4_k_cu_ce4ff94c_38794cuda3std3__45__cpo6cbeginE
	.align		8
        /*0018*/ 	.dword	_ZN39_INTERNAL_3df50ef6_4_k_cu_ce4ff94c_38794cuda3std3__45__cpo4cendE
	.align		8
        /*0020*/ 	.dword	_ZN39_INTERNAL_3df50ef6_4_k_cu_ce4ff94c_38794cuda3std3__441_GLOBAL__N__3df50ef6_4_k_cu_ce4ff94c_38796ignoreE
	.align		8
        /*0028*/ 	.dword	_ZN39_INTERNAL_3df50ef6_4_k_cu_ce4ff94c_38794cuda3std3__419piecewise_constructE
	.align		8
        /*0030*/ 	.dword	_ZN39_INTERNAL_3df50ef6_4_k_cu_ce4ff94c_38794cuda3std3__48in_placeE
	.align		8
        /*0038*/ 	.dword	_ZN39_INTERNAL_3df50ef6_4_k_cu_ce4ff94c_38794cuda3std6ranges3__45__cpo4swapE
	.align		8
        /*0040*/ 	.dword	_ZN39_INTERNAL_3df50ef6_4_k_cu_ce4ff94c_38794cuda3std6ranges3__45__cpo9iter_moveE
	.align		8
        /*0048*/ 	.dword	_ZN39_INTERNAL_3df50ef6_4_k_cu_ce4ff94c_38794cute7productE
	.align		8
        /*0050*/ 	.dword	_ZN39_INTERNAL_3df50ef6_4_k_cu_ce4ff94c_38794cute1_E


//--------------------- .text._ZN7cutlass13device_kernelINS_4gemm6kernel13GemmUniversalIN4cute5tupleIJiiiiEEENS1_10collective13CollectiveMmaINS1_40MainloopSm90TmaGmmaWarpSpecializedSparseILi18ENS5_IJNS4_1CILi1EEESB_SB_EEENS1_32KernelTmaWarpSpecializedPingpongEEENS5_IJNSA_ILi64EEESF_SF_EEENS_10bfloat16_tENS5_IJNS4_6LayoutINS5_IJiNS5_IJNSA_ILi2EEEiEEEiEEENS5_IJlNS5_IJSB_SJ_EEElEEEEENSI_INS5_IJNS5_IJNS5_IJNSA_ILi8EEESJ_NSA_ILi4EEEEEEiEEENS5_IJNS5_IJNSA_ILi16EEESJ_SJ_EEEiEEEiEEENS5_IJNS5_IJNS5_IJSF_ST_NSA_ILi1024EEEEEENSA_ILi4096EEEEEENS5_IJNS5_IJSB_NSA_ILi512EEENSA_ILi32EEEEEElEEElEEEEEEEESH_NS5_IJlSB_lEEENS4_8TiledMMAINS4_8MMA_AtomIJNS4_4SM904GMMA6SPARSE28GMMA_64x64x32_F32BF16BF16_SSILNS1C_5MajorE0ELS1F_0ELNS1C_7ScaleInE1ELS1G_1ELNS1C_9SparseSelE0EEEEEENSI_ISC_NS5_IJNSA_ILi0EEES1K_S1K_EEEEENS5_IJNS4_10UnderscoreES1N_S1N_EEEEENS4_13SM90_TMA_LOADENS4_14ComposedLayoutINS4_7SwizzleILi2ELi4ELi3EEENS4_25smem_sparse_ptr_flag_bitsILi2ELi16EEENSI_INS5_IJNS5_IJSB_SP_EEENS5_IJSJ_S12_EEEEEENS5_IJNS5_IJS1K_SF_EEESM_EEEEEEEvNS4_8identityES1Q_NS1R_INS1S_ILi3ELi4ELi3EEENS4_18smem_ptr_flag_bitsILi16EEENSI_INS5_IJSP_SF_EEENS5_IJSF_SB_EEEEEEEvS23_EENS_8epilogue10collective6detail29Sm90TmaWarpSpecializedAdapterINS2D_15DefaultEpilogueIfNS5_IJSB_llEEES2H_NS2C_6thread17LinearCombinationIfLi1EffLNS2I_9ScaleType4KindE0ELNS_15FloatRoundStyleE2EfEENS1_15EpilogueDefaultEEEEEvvEEEEvNT_6ParamsE --------------------------
	.section	.text._ZN7cutlass13device_kernelINS_4gemm6kernel13GemmUniversalIN4cute5tupleIJiiiiEEENS1_10collective13CollectiveMmaINS1_40MainloopSm90TmaGmmaWarpSpecializedSparseILi18ENS5_IJNS4_1CILi1EEESB_SB_EEENS1_32KernelTmaWarpSpecializedPingpongEEENS5_IJNSA_ILi64EEESF_SF_EEENS_10bfloat16_tENS5_IJNS4_6LayoutINS5_IJiNS5_IJNSA_ILi2EEEiEEEiEEENS5_IJlNS5_IJSB_SJ_EEElEEEEENSI_INS5_IJNS5_IJNS5_IJNSA_ILi8EEESJ_NSA_ILi4EEEEEEiEEENS5_IJNS5_IJNSA_ILi16EEESJ_SJ_EEEiEEEiEEENS5_IJNS5_IJNS5_IJSF_ST_NSA_ILi1024EEEEEENSA_ILi4096EEEEEENS5_IJNS5_IJSB_NSA_ILi512EEENSA_ILi32EEEEEElEEElEEEEEEEESH_NS5_IJlSB_lEEENS4_8TiledMMAINS4_8MMA_AtomIJNS4_4SM904GMMA6SPARSE28GMMA_64x64x32_F32BF16BF16_SSILNS1C_5MajorE0ELS1F_0ELNS1C_7ScaleInE1ELS1G_1ELNS1C_9SparseSelE0EEEEEENSI_ISC_NS5_IJNSA_ILi0EEES1K_S1K_EEEEENS5_IJNS4_10UnderscoreES1N_S1N_EEEEENS4_13SM90_TMA_LOADENS4_14ComposedLayoutINS4_7SwizzleILi2ELi4ELi3EEENS4_25smem_sparse_ptr_flag_bitsILi2ELi16EEENSI_INS5_IJNS5_IJSB_SP_EEENS5_IJSJ_S12_EEEEEENS5_IJNS5_IJS1K_SF_EEESM_EEEEEEEvNS4_8identityES1Q_NS1R_INS1S_ILi3ELi4ELi3EEENS4_18smem_ptr_flag_bitsILi16EEENSI_INS5_IJSP_SF_EEENS5_IJSF_SB_EEEEEEEvS23_EENS_8epilogue10collective6detail29Sm90TmaWarpSpecializedAdapterINS2D_15DefaultEpilogueIfNS5_IJSB_llEEES2H_NS2C_6thread17LinearCombinationIfLi1EffLNS2I_9ScaleType4KindE0ELNS_15FloatRoundStyleE2EfEENS1_15EpilogueDefaultEEEEEvvEEEEvNT_6ParamsE,"ax",@progbits
	.align	128
.text._ZN7cutlass13device_kernelINS_4gemm6kernel13GemmUniversalIN4cute5tupleIJiiiiEEENS1_10collective13CollectiveMmaINS1_40MainloopSm90TmaGmmaWarpSpecializedSparseILi18ENS5_IJNS4_1CILi1EEESB_SB_EEENS1_32KernelTmaWarpSpecializedPingpongEEENS5_IJNSA_ILi64EEESF_SF_EEENS_10bfloat16_tENS5_IJNS4_6LayoutINS5_IJiNS5_IJNSA_ILi2EEEiEEEiEEENS5_IJlNS5_IJSB_SJ_EEElEEEEENSI_INS5_IJNS5_IJNS5_IJNSA_ILi8EEESJ_NSA_ILi4EEEEEEiEEENS5_IJNS5_IJNSA_ILi16EEESJ_SJ_EEEiEEEiEEENS5_IJNS5_IJNS5_IJSF_ST_NSA_ILi1024EEEEEENSA_ILi4096EEEEEENS5_IJNS5_IJSB_NSA_ILi512EEENSA_ILi32EEEEEElEEElEEEEEEEESH_NS5_IJlSB_lEEENS4_8TiledMMAINS4_8MMA_AtomIJNS4_4SM904GMMA6SPARSE28GMMA_64x64x32_F32BF16BF16_SSILNS1C_5MajorE0ELS1F_0ELNS1C_7ScaleInE1ELS1G_1ELNS1C_9SparseSelE0EEEEEENSI_ISC_NS5_IJNSA_ILi0EEES1K_S1K_EEEEENS5_IJNS4_10UnderscoreES1N_S1N_EEEEENS4_13SM90_TMA_LOADENS4_14ComposedLayoutINS4_7SwizzleILi2ELi4ELi3EEENS4_25smem_sparse_ptr_flag_bitsILi2ELi16EEENSI_INS5_IJNS5_IJSB_SP_EEENS5_IJSJ_S12_EEEEEENS5_IJNS5_IJS1K_SF_EEESM_EEEEEEEvNS4_8identityES1Q_NS1R_INS1S_ILi3ELi4ELi3EEENS4_18smem_ptr_flag_bitsILi16EEENSI_INS5_IJSP_SF_EEENS5_IJSF_SB_EEEEEEEvS23_EENS_8epilogue10collective6detail29Sm90TmaWarpSpecializedAdapterINS2D_15DefaultEpilogueIfNS5_IJSB_llEEES2H_NS2C_6thread17LinearCombinationIfLi1EffLNS2I_9ScaleType4KindE0ELNS_15FloatRoundStyleE2EfEENS1_15EpilogueDefaultEEEEEvvEEEEvNT_6ParamsE:
        .type           _ZN7cutlass13device_kernelINS_4gemm6kernel13GemmUniversalIN4cute5tupleIJiiiiEEENS1_10collective13CollectiveMmaINS1_40MainloopSm90TmaGmmaWarpSpecializedSparseILi18ENS5_IJNS4_1CILi1EEESB_SB_EEENS1_32KernelTmaWarpSpecializedPingpongEEENS5_IJNSA_ILi64EEESF_SF_EEENS_10bfloat16_tENS5_IJNS4_6LayoutINS5_IJiNS5_IJNSA_ILi2EEEiEEEiEEENS5_IJlNS5_IJSB_SJ_EEElEEEEENSI_INS5_IJNS5_IJNS5_IJNSA_ILi8EEESJ_NSA_ILi4EEEEEEiEEENS5_IJNS5_IJNSA_ILi16EEESJ_SJ_EEEiEEEiEEENS5_IJNS5_IJNS5_IJSF_ST_NSA_ILi1024EEEEEENSA_ILi4096EEEEEENS5_IJNS5_IJSB_NSA_ILi512EEENSA_ILi32EEEEEElEEElEEEEEEEESH_NS5_IJlSB_lEEENS4_8TiledMMAINS4_8MMA_AtomIJNS4_4SM904GMMA6SPARSE28GMMA_64x64x32_F32BF16BF16_SSILNS1C_5MajorE0ELS1F_0ELNS1C_7ScaleInE1ELS1G_1ELNS1C_9SparseSelE0EEEEEENSI_ISC_NS5_IJNSA_ILi0EEES1K_S1K_EEEEENS5_IJNS4_10UnderscoreES1N_S1N_EEEEENS4_13SM90_TMA_LOADENS4_14ComposedLayoutINS4_7SwizzleILi2ELi4ELi3EEENS4_25smem_sparse_ptr_flag_bitsILi2ELi16EEENSI_INS5_IJNS5_IJSB_SP_EEENS5_IJSJ_S12_EEEEEENS5_IJNS5_IJS1K_SF_EEESM_EEEEEEEvNS4_8identityES1Q_NS1R_INS1S_ILi3ELi4ELi3EEENS4_18smem_ptr_flag_bitsILi16EEENSI_INS5_IJSP_SF_EEENS5_IJSF_SB_EEEEEEEvS23_EENS_8epilogue10collective6detail29Sm90TmaWarpSpecializedAdapterINS2D_15DefaultEpilogueIfNS5_IJSB_llEEES2H_NS2C_6thread17LinearCombinationIfLi1EffLNS2I_9ScaleType4KindE0ELNS_15FloatRoundStyleE2EfEENS1_15EpilogueDefaultEEEEEvvEEEEvNT_6ParamsE,@function
        .size           _ZN7cutlass13device_kernelINS_4gemm6kernel13GemmUniversalIN4cute5tupleIJiiiiEEENS1_10collective13CollectiveMmaINS1_40MainloopSm90TmaGmmaWarpSpecializedSparseILi18ENS5_IJNS4_1CILi1EEESB_SB_EEENS1_32KernelTmaWarpSpecializedPingpongEEENS5_IJNSA_ILi64EEESF_SF_EEENS_10bfloat16_tENS5_IJNS4_6LayoutINS5_IJiNS5_IJNSA_ILi2EEEiEEEiEEENS5_IJlNS5_IJSB_SJ_EEElEEEEENSI_INS5_IJNS5_IJNS5_IJNSA_ILi8EEESJ_NSA_ILi4EEEEEEiEEENS5_IJNS5_IJNSA_ILi16EEESJ_SJ_EEEiEEEiEEENS5_IJNS5_IJNS5_IJSF_ST_NSA_ILi1024EEEEEENSA_ILi4096EEEEEENS5_IJNS5_IJSB_NSA_ILi512EEENSA_ILi32EEEEEElEEElEEEEEEEESH_NS5_IJlSB_lEEENS4_8TiledMMAINS4_8MMA_AtomIJNS4_4SM904GMMA6SPARSE28GMMA_64x64x32_F32BF16BF16_SSILNS1C_5MajorE0ELS1F_0ELNS1C_7ScaleInE1ELS1G_1ELNS1C_9SparseSelE0EEEEEENSI_ISC_NS5_IJNSA_ILi0EEES1K_S1K_EEEEENS5_IJNS4_10UnderscoreES1N_S1N_EEEEENS4_13SM90_TMA_LOADENS4_14ComposedLayoutINS4_7SwizzleILi2ELi4ELi3EEENS4_25smem_sparse_ptr_flag_bitsILi2ELi16EEENSI_INS5_IJNS5_IJSB_SP_EEENS5_IJSJ_S12_EEEEEENS5_IJNS5_IJS1K_SF_EEESM_EEEEEEEvNS4_8identityES1Q_NS1R_INS1S_ILi3ELi4ELi3EEENS4_18smem_ptr_flag_bitsILi16EEENSI_INS5_IJSP_SF_EEENS5_IJSF_SB_EEEEEEEvS23_EENS_8epilogue10collective6detail29Sm90TmaWarpSpecializedAdapterINS2D_15DefaultEpilogueIfNS5_IJSB_llEEES2H_NS2C_6thread17LinearCombinationIfLi1EffLNS2I_9ScaleType4KindE0ELNS_15FloatRoundStyleE2EfEENS1_15EpilogueDefaultEEEEEvvEEEEvNT_6ParamsE,(.L_x_153 - _ZN7cutlass13device_kernelINS_4gemm6kernel13GemmUniversalIN4cute5tupleIJiiiiEEENS1_10collective13CollectiveMmaINS1_40MainloopSm90TmaGmmaWarpSpecializedSparseILi18ENS5_IJNS4_1CILi1EEESB_SB_EEENS1_32KernelTmaWarpSpecializedPingpongEEENS5_IJNSA_ILi64EEESF_SF_EEENS_10bfloat16_tENS5_IJNS4_6LayoutINS5_IJiNS5_IJNSA_ILi2EEEiEEEiEEENS5_IJlNS5_IJSB_SJ_EEElEEEEENSI_INS5_IJNS5_IJNS5_IJNSA_ILi8EEESJ_NSA_ILi4EEEEEEiEEENS5_IJNS5_IJNSA_ILi16EEESJ_SJ_EEEiEEEiEEENS5_IJNS5_IJNS5_IJSF_ST_NSA_ILi1024EEEEEENSA_ILi4096EEEEEENS5_IJNS5_IJSB_NSA_ILi512EEENSA_ILi32EEEEEElEEElEEEEEEEESH_NS5_IJlSB_lEEENS4_8TiledMMAINS4_8MMA_AtomIJNS4_4SM904GMMA6SPARSE28GMMA_64x64x32_F32BF16BF16_SSILNS1C_5MajorE0ELS1F_0ELNS1C_7ScaleInE1ELS1G_1ELNS1C_9SparseSelE0EEEEEENSI_ISC_NS5_IJNSA_ILi0EEES1K_S1K_EEEEENS5_IJNS4_10UnderscoreES1N_S1N_EEEEENS4_13SM90_TMA_LOADENS4_14ComposedLayoutINS4_7SwizzleILi2ELi4ELi3EEENS4_25smem_sparse_ptr_flag_bitsILi2ELi16EEENSI_INS5_IJNS5_IJSB_SP_EEENS5_IJSJ_S12_EEEEEENS5_IJNS5_IJS1K_SF_EEESM_EEEEEEEvNS4_8identityES1Q_NS1R_INS1S_ILi3ELi4ELi3EEENS4_18smem_ptr_flag_bitsILi16EEENSI_INS5_IJSP_SF_EEENS5_IJSF_SB_EEEEEEEvS23_EENS_8epilogue10collective6detail29Sm90TmaWarpSpecializedAdapterINS2D_15DefaultEpilogueIfNS5_IJSB_llEEES2H_NS2C_6thread17LinearCombinationIfLi1EffLNS2I_9ScaleType4KindE0ELNS_15FloatRoundStyleE2EfEENS1_15EpilogueDefaultEEEEEvvEEEEvNT_6ParamsE)
        .other          _ZN7cutlass13device_kernelINS_4gemm6kernel13GemmUniversalIN4cute5tupleIJiiiiEEENS1_10collective13CollectiveMmaINS1_40MainloopSm90TmaGmmaWarpSpecializedSparseILi18ENS5_IJNS4_1CILi1EEESB_SB_EEENS1_32KernelTmaWarpSpecializedPingpongEEENS5_IJNSA_ILi64EEESF_SF_EEENS_10bfloat16_tENS5_IJNS4_6LayoutINS5_IJiNS5_IJNSA_ILi2EEEiEEEiEEENS5_IJlNS5_IJSB_SJ_EEElEEEEENSI_INS5_IJNS5_IJNS5_IJNSA_ILi8EEESJ_NSA_ILi4EEEEEEiEEENS5_IJNS5_IJNSA_ILi16EEESJ_SJ_EEEiEEEiEEENS5_IJNS5_IJNS5_IJSF_ST_NSA_ILi1024EEEEEENSA_ILi4096EEEEEENS5_IJNS5_IJSB_NSA_ILi512EEENSA_ILi32EEEEEElEEElEEEEEEEESH_NS5_IJlSB_lEEENS4_8TiledMMAINS4_8MMA_AtomIJNS4_4SM904GMMA6SPARSE28GMMA_64x64x32_F32BF16BF16_SSILNS1C_5MajorE0ELS1F_0ELNS1C_7ScaleInE1ELS1G_1ELNS1C_9SparseSelE0EEEEEENSI_ISC_NS5_IJNSA_ILi0EEES1K_S1K_EEEEENS5_IJNS4_10UnderscoreES1N_S1N_EEEEENS4_13SM90_TMA_LOADENS4_14ComposedLayoutINS4_7SwizzleILi2ELi4ELi3EEENS4_25smem_sparse_ptr_flag_bitsILi2ELi16EEENSI_INS5_IJNS5_IJSB_SP_EEENS5_IJSJ_S12_EEEEEENS5_IJNS5_IJS1K_SF_EEESM_EEEEEEEvNS4_8identityES1Q_NS1R_INS1S_ILi3ELi4ELi3EEENS4_18smem_ptr_flag_bitsILi16EEENSI_INS5_IJSP_SF_EEENS5_IJSF_SB_EEEEEEEvS23_EENS_8epilogue10collective6detail29Sm90TmaWarpSpecializedAdapterINS2D_15DefaultEpilogueIfNS5_IJSB_llEEES2H_NS2C_6thread17LinearCombinationIfLi1EffLNS2I_9ScaleType4KindE0ELNS_15FloatRoundStyleE2EfEENS1_15EpilogueDefaultEEEEEvvEEEEvNT_6ParamsE,@"STO_CUDA_ENTRY STV_DEFAULT"
_ZN7cutlass13device_kernelINS_4gemm6kernel13GemmUniversalIN4cute5tupleIJiiiiEEENS1_10collective13CollectiveMmaINS1_40MainloopSm90TmaGmmaWarpSpecializedSparseILi18ENS5_IJNS4_1CILi1EEESB_SB_EEENS1_32KernelTmaWarpSpecializedPingpongEEENS5_IJNSA_ILi64EEESF_SF_EEENS_10bfloat16_tENS5_IJNS4_6LayoutINS5_IJiNS5_IJNSA_ILi2EEEiEEEiEEENS5_IJlNS5_IJSB_SJ_EEElEEEEENSI_INS5_IJNS5_IJNS5_IJNSA_ILi8EEESJ_NSA_ILi4EEEEEEiEEENS5_IJNS5_IJNSA_ILi16EEESJ_SJ_EEEiEEEiEEENS5_IJNS5_IJNS5_IJSF_ST_NSA_ILi1024EEEEEENSA_ILi4096EEEEEENS5_IJNS5_IJSB_NSA_ILi512EEENSA_ILi32EEEEEElEEElEEEEEEEESH_NS5_IJlSB_lEEENS4_8TiledMMAINS4_8MMA_AtomIJNS4_4SM904GMMA6SPARSE28GMMA_64x64x32_F32BF16BF16_SSILNS1C_5MajorE0ELS1F_0ELNS1C_7ScaleInE1ELS1G_1ELNS1C_9SparseSelE0EEEEEENSI_ISC_NS5_IJNSA_ILi0EEES1K_S1K_EEEEENS5_IJNS4_10UnderscoreES1N_S1N_EEEEENS4_13SM90_TMA_LOADENS4_14ComposedLayoutINS4_7SwizzleILi2ELi4ELi3EEENS4_25smem_sparse_ptr_flag_bitsILi2ELi16EEENSI_INS5_IJNS5_IJSB_SP_EEENS5_IJSJ_S12_EEEEEENS5_IJNS5_IJS1K_SF_EEESM_EEEEEEEvNS4_8identityES1Q_NS1R_INS1S_ILi3ELi4ELi3EEENS4_18smem_ptr_flag_bitsILi16EEENSI_INS5_IJSP_SF_EEENS5_IJSF_SB_EEEEEEEvS23_EENS_8epilogue10collective6detail29Sm90TmaWarpSpecializedAdapterINS2D_15DefaultEpilogueIfNS5_IJSB_llEEES2H_NS2C_6thread17LinearCombinationIfLi1EffLNS2I_9ScaleType4KindE0ELNS_15FloatRoundStyleE2EfEENS1_15EpilogueDefaultEEEEEvvEEEEvNT_6ParamsE:
[----:B------:R-:W-:Y:S01]  /*0000*/  LDC R1, c[0x0][0x28] ;  /* 0x00000a00ff017b82 */ /* 0x000fe20000000800 */
[----:B------:R-:W0:Y:S01]  /*0010*/  S2R R10, SR_TID.X ;  /* 0x00000000000a7919 */ /* 0x000e220000002100 */
[----:B------:R-:W-:Y:S01]  /*0020*/  ELECT P0, URZ, PT ;  /* 0x00000000003f782f */ /* 0x000fe20003800000 */
[----:B------:R-:W-:Y:S01]  /*0030*/  BSSY B0, `(.L_x_0) ;  /* 0x0000012000007945 */ /* 0x000fe20003800000 */
[--C-:B0-----:R-:W-:Y:S02]  /*0040*/  SHF.R.U32.HI R0, RZ, 0x5, R10.reuse ;  /* 0x00000005ff007819 */ /* 0x101fe4000001160a */
[----:B------:R-:W-:-:S03]  /*0050*/  SHF.R.U32.HI R4, RZ, 0x7, R10 ;  /* 0x00000007ff047819 */ /* 0x000fc6000001160a */
[----:B------:R-:W0:Y:S04]  /*0060*/  SHFL.IDX PT, R2, R0, RZ, 0x1f ;  /* 0x00001fff00027589 */ /* 0x000e2800000e0000 */
[----:B------:R1:W2:Y:S01]  /*0070*/  SHFL.IDX PT, R5, R4, RZ, 0x1f ;  /* 0x00001fff04057589 */ /* 0x0002a200000e0000 */
[----:B0-----:R-:W-:-:S13]  /*0080*/  ISETP.NE.OR P0, PT, R2, RZ, !P0 ;  /* 0x000000ff0200720c */ /* 0x001fda0004705670 */
[----:B-12---:R-:W-:Y:S05]  /*0090*/  @P0 BRA `(.L_x_1) ;  /* 0x00000000002c0947 */ /* 0x006fea0003800000 */
[----:B------:R-:W-:Y:S02]  /*00a0*/  ULDC.64 UR4, c[0x0][0x198] ;  /* 0x0000660000047ab9 */ /* 0x000fe40000000a00 */
[----:B------:R-:W-:Y:S02]  /*00b0*/  UIADD3 UR6, UP0, UR4, 0xf0, URZ ;  /* 0x000000f004067890 */ /* 0x000fe4000ff1e03f */
[----:B------:R-:W-:Y:S02]  /*00c0*/  UIADD3 UR8, UP1, UR4, 0x1f0, URZ ;  /* 0x000001f004087890 */ /* 0x000fe4000ff3e03f */
[----:B------:R-:W-:Y:S02]  /*00d0*/  UIADD3 UR4, UP2, UR4, 0x2f0, URZ ;  /* 0x000002f004047890 */ /* 0x000fe4000ff5e03f */
[----:B------:R-:W-:Y:S02]  /*00e0*/  UIADD3.X UR7, URZ, UR5, URZ, UP0, !UPT ;  /* 0x000000053f077290 */ /* 0x000fe400087fe43f */
[----:B------:R-:W-:-:S02]  /*00f0*/  UIADD3.X UR9, URZ, UR5, URZ, UP1, !UPT ;  /* 0x000000053f097290 */ /* 0x000fc40008ffe43f */
[----:B------:R-:W-:-:S05]  /*0100*/  UIADD3.X UR5, URZ, UR5, URZ, UP2, !UPT ;  /* 0x000000053f057290 */ /* 0x000fca00097fe43f */
[----:B------:R0:W-:Y:S02]  /*0110*/  UTMACCTL.PF [UR6] ;  /* 0x00000000060079b9 */ /* 0x0001e40008040000 */
[----:B------:R0:W-:Y:S02]  /*0120*/  UTMACCTL.PF [UR8] ;  /* 0x00000000080079b9 */ /* 0x0001e40008040000 */
[----:B------:R0:W-:Y:S02]  /*0130*/  UTMACCTL.PF [UR4] ;  /* 0x00000000040079b9 */ /* 0x0001e40008040000 */
[----:B0-----:R-:W-:Y:S01]  /*0140*/  NOP ;  /* 0x0000000000007918 */ /* 0x001fe20000000000 */
.L_x_1:
[----:B------:R-:W-:Y:S05]  /*0150*/  BSYNC B0 ;  /* 0x0000000000007941 */ /* 0x000fea0003800000 */
.L_x_0:
[----:B------:R-:W0:Y:S02]  /*0160*/  SHFL.IDX PT, R3, R0, RZ, 0x1f ;  /* 0x00001fff00037589 */ /* 0x000e2400000e0000 */
[----:B0-----:R-:W-:-:S13]  /*0170*/  ISETP.NE.AND P0, PT, R3, RZ, PT ;  /* 0x000000ff0300720c */ /* 0x001fda0003f05270 */
[----:B------:R-:W-:Y:S05]  /*0180*/  @P0 BRA `(.L_x_2) ;  /* 0x0000000000d40947 */ /* 0x000fea0003800000 */
[----:B------:R-:W-:Y:S01]  /*0190*/  ELECT P0, URZ, PT ;  /* 0x00000000003f782f */ /* 0x000fe20003800000 */
[----:B------:R-:W-:-:S12]  /*01a0*/  BSSY B0, `(.L_x_2) ;  /* 0x0000033000007945 */ /* 0x000fd80003800000 */
[----:B------:R-:W-:Y:S05]  /*01b0*/  @!P0 BRA `(.L_x_3) ;  /* 0x0000000000c48947 */ /* 0x000fea0003800000 */
[----:B------:R-:W0:Y:S01]  /*01c0*/  S2UR UR8, SR_CgaCtaId ;  /* 0x00000000000879c3 */ /* 0x000e220000008800 */
[----:B------:R-:W-:Y:S01]  /*01d0*/  UMOV UR4, 0x400 ;  /* 0x0000040000047882 */ /* 0x000fe20000000000 */
[----:B------:R-:W-:Y:S01]  /*01e0*/  UMOV UR5, 0x1 ;  /* 0x0000000100057882 */ /* 0x000fe20000000000 */
[----:B------:R-:W-:Y:S02]  /*01f0*/  UMOV UR6, 0x80 ;  /* 0x0000008000067882 */ /* 0x000fe40000000000 */
[----:B------:R-:W-:-:S04]  /*0200*/  UIADD3 UR6, -UR6, 0x100000, URZ ;  /* 0x0010000006067890 */ /* 0x000fc8000fffe13f */
[----:B------:R-:W-:Y:S02]  /*0210*/  USHF.L.U32 UR7, UR6, 0xb, URZ ;  /* 0x0000000b06077899 */ /* 0x000fe4000800063f */
[----:B------:R-:W-:Y:S02]  /*0220*/  USHF.L.U32 UR6, UR6, 0x1, URZ ;  /* 0x0000000106067899 */ /* 0x000fe4000800063f */
[----:B0-----:R-:W-:Y:S02]  /*0230*/  ULEA UR8, UR8, UR4, 0x18 ;  /* 0x0000000408087291 */ /* 0x001fe4000f8ec03f */
[----:B------:R-:W-:-:S04]  /*0240*/  UIADD3 UR4, -UR5, 0x100000, URZ ;  /* 0x0010000005047890 */ /* 0x000fc8000fffe13f */
[----:B------:R-:W-:Y:S02]  /*0250*/  USHF.L.U32 UR5, UR4, 0xb, URZ ;  /* 0x0000000b04057899 */ /* 0x000fe4000800063f */
[----:B------:R-:W-:Y:S01]  /*0260*/  USHF.L.U32 UR4, UR4, 0x1, URZ ;  /* 0x0000000104047899 */ /* 0x000fe2000800063f */
[----:B------:R-:W0:Y:S11]  /*0270*/  FENCE.VIEW.ASYNC.S ;  /* 0x00000000000073c6 */ /* 0x000e360000000000 */
[----:B0-----:R0:W1:Y:S01]  /*0280*/  SYNCS.EXCH.64 URZ, [UR8], UR4 ;  /* 0x00000004083f75b2 */ /* 0x0010620008000100 */
[----:B------:R0:W2:Y:S01]  /*0290*/  SYNCS.EXCH.64 URZ, [UR8+0x90], UR6 ;  /* 0x00009006083f75b2 */ /* 0x0000a20008000100 */
[----:B------:R0:W3:Y:S01]  /*02a0*/  SYNCS.EXCH.64 URZ, [UR8+0x8], UR4 ;  /* 0x00000804083f75b2 */ /* 0x0000e20008000100 */
[----:B------:R0:W4:Y:S01]  /*02b0*/  SYNCS.EXCH.64 URZ, [UR8+0x98], UR6 ;  /* 0x00009806083f75b2 */ /* 0x0001220008000100 */
[----:B------:R0:W0:Y:S01]  /*02c0*/  SYNCS.EXCH.64 URZ, [UR8+0x10], UR4 ;  /* 0x00001004083f75b2 */ /* 0x0000220008000100 */
        /* <DEDUP_REMOVED lines=31> */
[----:B-1234-:R-:W-:Y:S01]  /*04c0*/  NOP ;  /* 0x0000000000007918 */ /* 0x01efe20000000000 */
.L_x_3:
[----:B0-----:R-:W-:Y:S05]  /*04d0*/  BSYNC B0 ;  /* 0x0000000000007941 */ /* 0x001fea0003800000 */
.L_x_2:
[----:B------:R-:W0:Y:S01]  /*04e0*/  SHFL.IDX PT, R6, R0, RZ, 0x1f ;  /* 0x00001fff00067589 */ /* 0x000e2200000e0000 */
[----:B------:R-:W-:Y:S01]  /*04f0*/  ELECT P0, URZ, PT ;  /* 0x00000000003f782f */ /* 0x000fe20003800000 */
[----:B------:R-:W-:Y:S01]  /*0500*/  NOP ;  /* 0x0000000000007918 */ /* 0x000fe20000000000 */
[----:B------:R-:W-:Y:S01]  /*0510*/  ELECT P1, URZ, PT ;  /* 0x00000000003f782f */ /* 0x000fe20003820000 */
[----:B------:R-:W1:Y:S01]  /*0520*/  SHFL.IDX PT, R3, R0, RZ, 0x1f ;  /* 0x00001fff00037589 */ /* 0x000e6200000e0000 */
[----:B------:R-:W-:Y:S01]  /*0530*/  UMOV UR4, 0x20 ;  /* 0x0000002000047882 */ /* 0x000fe20000000000 */
[----:B------:R-:W-:Y:S01]  /*0540*/  UMOV UR11, 0x80 ;  /* 0x00000080000b7882 */ /* 0x000fe20000000000 */
[----:B------:R-:W-:Y:S01]  /*0550*/  NOP ;  /* 0x0000000000007918 */ /* 0x000fe20000000000 */
[----:B------:R-:W2:Y:S01]  /*0560*/  SHFL.IDX PT, R4, R4, RZ, 0x1f ;  /* 0x00001fff04047589 */ /* 0x000ea200000e0000 */
[C---:B------:R-:W-:Y:S01]  /*0570*/  VIADD R33, R5.reuse, 0xffffffff ;  /* 0xffffffff05217836 */ /* 0x040fe20000000000 */
[----:B------:R-:W-:Y:S01]  /*0580*/  ULDC.64 UR20, c[0x0][0x208] ;  /* 0x0000820000147ab9 */ /* 0x000fe20000000a00 */
[----:B------:R-:W-:-:S03]  /*0590*/  ISETP.NE.AND P2, PT, R5, RZ, PT ;  /* 0x000000ff0500720c */ /* 0x000fc60003f45270 */
[----:B------:R-:W-:Y:S02]  /*05a0*/  ISETP.GE.U32.AND P3, PT, R33, 0x2, PT ;  /* 0x000000022100780c */ /* 0x000fe40003f66070 */
[----:B0-----:R-:W-:Y:S02]  /*05b0*/  ISETP.NE.OR P0, PT, R6, RZ, !P0 ;  /* 0x000000ff0600720c */ /* 0x001fe40004705670 */
[----:B-1----:R-:W-:Y:S02]  /*05c0*/  ISETP.NE.OR P1, PT, R3, RZ, !P1 ;  /* 0x000000ff0300720c */ /* 0x002fe40004f25670 */
[----:B------:R-:W-:Y:S02]  /*05d0*/  SHF.R.S32.HI R3, RZ, 0x1f, R2 ;  /* 0x0000001fff037819 */ /* 0x000fe40000011402 */
[----:B--2---:R-:W-:Y:S02]  /*05e0*/  R2UR UR12, R4 ;  /* 0x00000000040c72ca */ /* 0x004fe400000e0000 */
[----:B------:R-:W-:-:S05]  /*05f0*/  LEA.HI R3, R3, R2, RZ, 0x2 ;  /* 0x0000000203037211 */ /* 0x000fca00078f10ff */
[----:B------:R-:W-:Y:S01]  /*0600*/  VOTEU.ALL UP0, P0 ;  /* 0x00000000003f7886 */ /* 0x000fe20000000000 */
[----:B------:R-:W-:Y:S01]  /*0610*/  LOP3.LUT R3, R3, 0xfffffffc, RZ, 0xc0, !PT ;  /* 0xfffffffc03037812 */ /* 0x000fe200078ec0ff */
[----:B------:R-:W-:-:S03]  /*0620*/  VOTEU.ALL UP1, P1 ;  /* 0x00000000003f7886 */ /* 0x000fc60000820000 */
[----:B------:R-:W0:Y:S01]  /*0630*/  @!UP0 S2UR UR7, SR_CgaCtaId ;  /* 0x00000000000789c3 */ /* 0x000e220000008800 */
[----:B------:R-:W-:Y:S01]  /*0640*/  @!UP0 UMOV UR6, 0x400 ;  /* 0x0000040000068882 */ /* 0x000fe20000000000 */
[----:B------:R-:W-:-:S04]  /*0650*/  @!UP0 UIADD3 UR4, -UR4, 0x100000, URZ ;  /* 0x0010000004048890 */ /* 0x000fc8000fffe13f */
[----:B------:R-:W-:Y:S02]  /*0660*/  @!UP0 USHF.L.U32 UR5, UR4, 0xb, URZ ;  /* 0x0000000b04058899 */ /* 0x000fe4000800063f */
[----:B------:R-:W-:Y:S01]  /*0670*/  @!UP0 USHF.L.U32 UR4, UR4, 0x1, URZ ;  /* 0x0000000104048899 */ /* 0x000fe2000800063f */
[----:B------:R-:W-:Y:S01]  /*0680*/  IMAD.IADD R20, R2, 0x1, -R3 ;  /* 0x0000000102147824 */ /* 0x000fe200078e0a03 */
[----:B------:R-:W-:Y:S01]  /*0690*/  @!UP1 UMOV UR9, 0x400 ;  /* 0x0000040000099882 */ /* 0x000fe20000000000 */
[----:B------:R-:W-:Y:S01]  /*06a0*/  VOTEU.ALL UP2, P1 ;  /* 0x00000000003f7886 */ /* 0x000fe20000840000 */
[----:B------:R-:W-:Y:S01]  /*06b0*/  VOTEU.ALL UP3, P1 ;  /* 0x00000000003f7886 */ /* 0x000fe20000860000 */
[----:B------:R-:W-:Y:S01]  /*06c0*/  VOTEU.ALL UP4, P1 ;  /* 0x00000000003f7886 */ /* 0x000fe20000880000 */
[----:B------:R-:W1:Y:S01]  /*06d0*/  @!UP1 S2UR UR10, SR_CgaCtaId ;  /* 0x00000000000a99c3 */ /* 0x000e620000008800 */
[----:B------:R-:W-:Y:S01]  /*06e0*/  VOTEU.ALL UP5, P1 ;  /* 0x00000000003f7886 */ /* 0x000fe200008a0000 */
[----:B------:R-:W-:-:S04]  /*06f0*/  SHF.R.S32.HI R3, RZ, 0x1f, R10 ;  /* 0x0000001fff037819 */ /* 0x000fc8000001140a */
[----:B------:R-:W-:-:S04]  /*0700*/  LEA.HI R3, R3, R10, RZ, 0x7 ;  /* 0x0000000a03037211 */ /* 0x000fc800078f38ff */
[----:B------:R-:W-:-:S05]  /*0710*/  LOP3.LUT R3, R3, 0xffffff80, RZ, 0xc0, !PT ;  /* 0xffffff8003037812 */ /* 0x000fca00078ec0ff */
[----:B------:R-:W-:Y:S01]  /*0720*/  IMAD.IADD R11, R10, 0x1, -R3 ;  /* 0x000000010a0b7824 */ /* 0x000fe200078e0a03 */
[----:B0-----:R-:W-:Y:S02]  /*0730*/  @!UP0 ULEA UR8, UR7, UR6, 0x18 ;  /* 0x0000000607088291 */ /* 0x001fe4000f8ec03f */
[----:B------:R-:W-:-:S04]  /*0740*/  @!UP1 UIADD3 UR6, -UR11, 0x100000, URZ ;  /* 0x001000000b069890 */ /* 0x000fc8000fffe13f */
[----:B------:R-:W-:Y:S02]  /*0750*/  @!UP1 USHF.L.U32 UR7, UR6, 0xb, URZ ;  /* 0x0000000b06079899 */ /* 0x000fe4000800063f */
[----:B------:R-:W-:Y:S01]  /*0760*/  @!UP1 USHF.L.U32 UR6, UR6, 0x1, URZ ;  /* 0x0000000106069899 */ /* 0x000fe2000800063f */
[----:B------:R-:W-:Y:S01]  /*0770*/  VOTEU.ALL UP0, P0 ;  /* 0x00000000003f7886 */ /* 0x000fe20000000000 */
[----:B-1----:R-:W-:Y:S01]  /*0780*/  @!UP1 ULEA UR9, UR10, UR9, 0x18 ;  /* 0x000000090a099291 */ /* 0x002fe2000f8ec03f */
[----:B------:R-:W-:Y:S02]  /*0790*/  VOTEU.ALL UP1, P0 ;  /* 0x00000000003f7886 */ /* 0x000fe40000020000 */
[----:B------:R-:W-:Y:S01]  /*07a0*/  ULDC.64 UR10, c[0x0][0x698] ;  /* 0x0001a600000a7ab9 */ /* 0x000fe20000000a00 */
[----:B------:R-:W-:Y:S01]  /*07b0*/  ISETP.NE.AND P0, PT, R20, 0x3, PT ;  /* 0x000000031400780c */ /* 0x000fe20003f05270 */
[----:B------:R-:W0:Y:S02]  /*07c0*/  FENCE.VIEW.ASYNC.S ;  /* 0x00000000000073c6 */ /* 0x000e240000000000 */
[----:B0-----:R0:W1:Y:S01]  /*07d0*/  @!UP0 SYNCS.EXCH.64 URZ, [UR8+0x150], UR4 ;  /* 0x00015004083f85b2 */ /* 0x0010620008000100 */
[----:B------:R-:W-:-:S02]  /*07e0*/  ISETP.NE.U32.AND P1, PT, RZ, UR10, PT ;  /* 0x0000000aff007c0c */ /* 0x000fc4000bf25070 */
[----:B------:R-:W-:Y:S02]  /*07f0*/  ISETP.EQ.OR P0, PT, R20, RZ, !P0 ;  /* 0x000000ff1400720c */ /* 0x000fe40004702670 */
[----:B------:R-:W-:Y:S02]  /*0800*/  ISETP.NE.AND.EX P1, PT, RZ, UR11, PT, P1 ;  /* 0x0000000bff007c0c */ /* 0x000fe4000bf25310 */
[----:B------:R-:W-:-:S04]  /*0810*/  ISETP.EQ.AND P0, PT, R5, RZ, P0 ;  /* 0x000000ff0500720c */ /* 0x000fc80000702270 */
[----:B------:R-:W-:-:S04]  /*0820*/  SEL R7, RZ, 0x1, !P0 ;  /* 0x00000001ff077807 */ /* 0x000fc80004000000 */
[----:B------:R-:W-:Y:S01]  /*0830*/  SEL R7, R7, 0x2, P3 ;  /* 0x0000000207077807 */ /* 0x000fe20001800000 */
[----:B------:R0:W1:Y:S01]  /*0840*/  @!UP1 SYNCS.EXCH.64 URZ, [UR8+0x158], UR4 ;  /* 0x00015804083f95b2 */ /* 0x0000620008000100 */
[----:B------:R-:W-:Y:S01]  /*0850*/  NOP ;  /* 0x0000000000007918 */ /* 0x000fe20000000000 */
[----:B------:R0:W1:Y:S01]  /*0860*/  @!UP2 SYNCS.EXCH.64 URZ, [UR9+0x130], UR6 ;  /* 0x00013006093fa5b2 */ /* 0x0000620008000100 */
[----:B------:R0:W1:Y:S01]  /*0870*/  @!UP3 SYNCS.EXCH.64 URZ, [UR9+0x138], UR6 ;  /* 0x00013806093fb5b2 */ /* 0x0000620008000100 */
[----:B------:R0:W1:Y:S01]  /*0880*/  @!UP4 SYNCS.EXCH.64 URZ, [UR9+0x140], UR6 ;  /* 0x00014006093fc5b2 */ /* 0x0000620008000100 */
[----:B------:R0:W1:Y:S01]  /*0890*/  @!UP5 SYNCS.EXCH.64 URZ, [UR9+0x148], UR6 ;  /* 0x00014806093fd5b2 */ /* 0x0000620008000100 */
[----:B------:R-:W-:Y:S01]  /*08a0*/  NOP ;  /* 0x0000000000007918 */ /* 0x000fe20000000000 */
[----:B-1----:R-:W-:Y:S06]  /*08b0*/  BAR.SYNC.DEFER_BLOCKING 0x0 ;  /* 0x0000000000007b1d */ /* 0x002fec0000010000 */
[----:B0-----:R-:W-:Y:S05]  /*08c0*/  @!P1 BRA `(.L_x_4) ;  /* 0x00000000001c9947 */ /* 0x001fea0003800000 */
[----:B------:R-:W0:Y:S02]  /*08d0*/  LDC.64 R2, c[0x0][0x698] ;  /* 0x0001a600ff027b82 */ /* 0x000e240000000a00 */
[----:B0-----:R-:W2:Y:S02]  /*08e0*/  LDG.E.64 R2, desc[UR20][R2.64] ;  /* 0x0000001402027981 */ /* 0x001ea4000c1e1b00 */
[----:B--2---:R-:W-:-:S04]  /*08f0*/  ISETP.NE.U32.AND P0, PT, R2, RZ, PT ;  /* 0x000000ff0200720c */ /* 0x004fc80003f05070 */
[----:B------:R-:W-:-:S13]  /*0900*/  ISETP.NE.AND.EX P0, PT, R3, RZ, PT, P0 ;  /* 0x000000ff0300720c */ /* 0x000fda0003f05300 */
[----:B------:R-:W-:Y:S05]  /*0910*/  @!P0 BRA `(.L_x_4) ;  /* 0x0000000000088947 */ /* 0x000fea0003800000 */
[----:B------:R2:W5:Y:S01]  /*0920*/  LD.E R12, desc[UR20][R2.64] ;  /* 0x00000014020c7980 */ /* 0x000562000c101900 */
[----:B------:R-:W-:Y:S05]  /*0930*/  BRA `(.L_x_5) ;  /* 0x0000000000207947 */ /* 0x000fea0003800000 */
.L_x_4:
[----:B------:R-:W-:Y:S02]  /*0940*/  ULDC.64 UR4, c[0x0][0x688] ;  /* 0x0001a20000047ab9 */ /* 0x000fe40000000a00 */
[----:B------:R-:W-:-:S04]  /*0950*/  ISETP.NE.U32.AND P0, PT, RZ, UR4, PT ;  /* 0x00000004ff007c0c */ /* 0x000fc8000bf05070 */
[----:B------:R-:W-:-:S13]  /*0960*/  ISETP.NE.AND.EX P0, PT, RZ, UR5, PT, P0 ;  /* 0x00000005ff007c0c */ /* 0x000fda000bf05300 */
[----:B------:R-:W-:Y:S05]  /*0970*/  @!P0 BRA `(.L_x_6) ;  /* 0x00000000000c8947 */ /* 0x000fea0003800000 */
[----:B------:R-:W0:Y:S02]  /*0980*/  LDC.64 R12, c[0x0][0x688] ;  /* 0x0001a200ff0c7b82 */ /* 0x000e240000000a00 */
[----:B0-----:R0:W5:Y:S01]  /*0990*/  LDG.E R12, desc[UR20][R12.64] ;  /* 0x000000140c0c7981 */ /* 0x001162000c1e1900 */
[----:B------:R-:W-:Y:S05]  /*09a0*/  BRA `(.L_x_5) ;  /* 0x0000000000047947 */ /* 0x000fea0003800000 */
.L_x_6:
[----:B------:R-:W1:Y:S02]  /*09b0*/  LDC R12, c[0x0][0x680] ;  /* 0x0001a000ff0c7b82 */ /* 0x000e640000000800 */
.L_x_5:
[----:B------:R-:W-:Y:S02]  /*09c0*/  ULDC.64 UR4, c[0x0][0x6a0] ;  /* 0x0001a80000047ab9 */ /* 0x000fe40000000a00 */
[----:B------:R-:W-:-:S04]  /*09d0*/  ISETP.NE.U32.AND P0, PT, RZ, UR4, PT ;  /* 0x00000004ff007c0c */ /* 0x000fc8000bf05070 */
[----:B------:R-:W-:-:S13]  /*09e0*/  ISETP.NE.AND.EX P0, PT, RZ, UR5, PT, P0 ;  /* 0x00000005ff007c0c */ /* 0x000fda000bf05300 */
[----:B------:R-:W-:Y:S05]  /*09f0*/  @!P0 BRA `(.L_x_7) ;  /* 0x00000000001c8947 */ /* 0x000fea0003800000 */
[----:B--2---:R-:W2:Y:S02]  /*0a00*/  LDC.64 R2, c[0x0][0x6a0] ;  /* 0x0001a800ff027b82 */ /* 0x004ea40000000a00 */
[----:B--2---:R-:W2:Y:S02]  /*0a10*/  LDG.E.64 R2, desc[UR20][R2.64] ;  /* 0x0000001402027981 */ /* 0x004ea4000c1e1b00 */
[----:B--2---:R-:W-:-:S04]  /*0a20*/  ISETP.NE.U32.AND P0, PT, R2, RZ, PT ;  /* 0x000000ff0200720c */ /* 0x004fc80003f05070 */
[----:B------:R-:W-:-:S13]  /*0a30*/  ISETP.NE.AND.EX P0, PT, R3, RZ, PT, P0 ;  /* 0x000000ff0300720c */ /* 0x000fda0003f05300 */
[----:B------:R-:W-:Y:S05]  /*0a40*/  @!P0 BRA `(.L_x_7) ;  /* 0x0000000000088947 */ /* 0x000fea0003800000 */
[----:B0-----:R4:W5:Y:S01]  /*0a50*/  LD.E R13, desc[UR20][R2.64] ;  /* 0x00000014020d7980 */ /* 0x001962000c101900 */
[----:B------:R-:W-:Y:S05]  /*0a60*/  BRA `(.L_x_8) ;  /* 0x0000000000207947 */ /* 0x000fea0003800000 */
.L_x_7:
[----:B------:R-:W-:Y:S02]  /*0a70*/  ULDC.64 UR4, c[0x0][0x690] ;  /* 0x0001a40000047ab9 */ /* 0x000fe40000000a00 */
[----:B------:R-:W-:-:S04]  /*0a80*/  ISETP.NE.U32.AND P0, PT, RZ, UR4, PT ;  /* 0x00000004ff007c0c */ /* 0x000fc8000bf05070 */
[----:B------:R-:W-:-:S13]  /*0a90*/  ISETP.NE.AND.EX P0, PT, RZ, UR5, PT, P0 ;  /* 0x00000005ff007c0c */ /* 0x000fda000bf05300 */
[----:B------:R-:W-:Y:S05]  /*0aa0*/  @!P0 BRA `(.L_x_9) ;  /* 0x00000000000c8947 */ /* 0x000fea0003800000 */
[----:B--2---:R-:W0:Y:S02]  /*0ab0*/  LDC.64 R2, c[0x0][0x690] ;  /* 0x0001a400ff027b82 */ /* 0x004e240000000a00 */
[----:B0-----:R3:W5:Y:S01]  /*0ac0*/  LDG.E R13, desc[UR20][R2.64] ;  /* 0x00000014020d7981 */ /* 0x001762000c1e1900 */
[----:B------:R-:W-:Y:S05]  /*0ad0*/  BRA `(.L_x_8) ;  /* 0x0000000000047947 */ /* 0x000fea0003800000 */
.L_x_9:
[----:B0-----:R-:W0:Y:S02]  /*0ae0*/  LDC R13, c[0x0][0x684] ;  /* 0x0001a100ff0d7b82 */ /* 0x001e240000000800 */
.L_x_8:
[----:B------:R-:W1:Y:S01]  /*0af0*/  LDC R0, c[0x0][0x75c] ;  /* 0x0001d700ff007b82 */ /* 0x000e620000000800 */
[----:B------:R-:W2:Y:S01]  /*0b00*/  S2R R21, SR_CTAID.Y ;  /* 0x0000000000157919 */ /* 0x000ea20000002600 */
[----:B------:R-:W-:Y:S01]  /*0b10*/  ULDC UR8, c[0x0][0x604] ;  /* 0x0001810000087ab9 */ /* 0x000fe20000000800 */
[----:B------:R-:W-:Y:S01]  /*0b20*/  ISETP.NE.AND P0, PT, R5, 0x2, PT ;  /* 0x000000020500780c */ /* 0x000fe20003f05270 */
[----:B------:R-:W-:Y:S01]  /*0b30*/  UIADD3 UR8, UR8, 0x1f, URZ ;  /* 0x0000001f08087890 */ /* 0x000fe2000fffe03f */
[----:B------:R-:W0:Y:S01]  /*0b40*/  S2R R14, SR_CTAID.X ;  /* 0x00000000000e7919 */ /* 0x000e220000002500 */
[----:B------:R-:W-:Y:S01]  /*0b50*/  UMOV UR5, URZ ;  /* 0x0000003f00057c82 */ /* 0x000fe20008000000 */
[----:B------:R-:W-:Y:S01]  /*0b60*/  UMOV UR4, URZ ;  /* 0x0000003f00047c82 */ /* 0x000fe20008000000 */
[----:B------:R-:W-:Y:S01]  /*0b70*/  USHF.R.S32.HI UR9, URZ, 0x1f, UR8 ;  /* 0x0000001f3f097899 */ /* 0x000fe20008011408 */
[----:B------:R-:W-:-:S03]  /*0b80*/  ULDC.64 UR10, c[0x0][0x750] ;  /* 0x0001d400000a7ab9 */ /* 0x000fc60000000a00 */
[----:B------:R-:W-:Y:S01]  /*0b90*/  ULEA.HI UR9, UR9, UR8, URZ, 0x5 ;  /* 0x0000000809097291 */ /* 0x000fe2000f8f283f */
[----:B-1----:R-:W-:-:S13]  /*0ba0*/  ISETP.NE.AND P3, PT, R0, 0x1, PT ;  /* 0x000000010000780c */ /* 0x002fda0003f65270 */
[----:B------:R-:W0:Y:S01]  /*0bb0*/  @P3 LDC R15, c[0x0][0x10] ;  /* 0x00000400ff0f3b82 */ /* 0x000e220000000800 */
[----:B--234-:R-:W-:Y:S02]  /*0bc0*/  @P3 IMAD.MOV.U32 R2, RZ, RZ, R21 ;  /* 0x000000ffff023224 */ /* 0x01cfe400078e0015 */
[----:B------:R-:W-:Y:S02]  /*0bd0*/  @P3 IMAD.MOV.U32 R3, RZ, RZ, RZ ;  /* 0x000000ffff033224 */ /* 0x000fe400078e00ff */
[----:B------:R-:W-:-:S03]  /*0be0*/  @P3 IMAD.MOV.U32 R5, RZ, RZ, RZ ;  /* 0x000000ffff053224 */ /* 0x000fc600078e00ff */
[----:B------:R-:W1:Y:S01]  /*0bf0*/  @!P3 LDC R9, c[0x0][0xc] ;  /* 0x00000300ff09bb82 */ /* 0x000e620000000800 */
[----:B------:R-:W-:Y:S01]  /*0c00*/  ULDC UR6, c[0x0][0xc] ;  /* 0x0000030000067ab9 */ /* 0x000fe20000000800 */
[----:B------:R-:W-:Y:S02]  /*0c10*/  ULDC UR7, c[0x0][0x10] ;  /* 0x0000040000077ab9 */ /* 0x000fe40000000800 */
[----:B------:R-:W-:-:S04]  /*0c20*/  UIMAD.WIDE.U32 UR6, UR6, UR7, URZ ;  /* 0x00000007060672a5 */ /* 0x000fc8000f8e003f */
[----:B------:R-:W2:Y:S01]  /*0c30*/  LDC R8, c[0x0][0x14] ;  /* 0x00000500ff087b82 */ /* 0x000ea20000000800 */
[----:B0-----:R-:W-:-:S04]  /*0c40*/  @P3 IMAD.WIDE.U32 R2, R14, R15, R2 ;  /* 0x0000000f0e023225 */ /* 0x001fc800078e0002 */
[----:B------:R-:W-:Y:S02]  /*0c50*/  IMAD.MOV.U32 R15, RZ, RZ, RZ ;  /* 0x000000ffff0f7224 */ /* 0x000fe400078e00ff */
[----:B------:R-:W-:Y:S02]  /*0c60*/  @P3 IMAD.IADD R3, R3, 0x1, R5 ;  /* 0x0000000103033824 */ /* 0x000fe400078e0205 */
[----:B-1----:R-:W-:-:S04]  /*0c70*/  @!P3 IMAD.WIDE.U32 R4, R9, R21, R14 ;  /* 0x000000150904b225 */ /* 0x002fc800078e000e */
[----:B------:R-:W-:Y:S02]  /*0c80*/  @!P3 IMAD.MOV.U32 R2, RZ, RZ, R4 ;  /* 0x000000ffff02b224 */ /* 0x000fe400078e0004 */
[----:B------:R-:W-:Y:S02]  /*0c90*/  @!P3 IMAD.MOV.U32 R3, RZ, RZ, R5 ;  /* 0x000000ffff03b224 */ /* 0x000fe400078e0005 */
[C---:B--2---:R-:W-:Y:S02]  /*0ca0*/  IMAD R17, R8.reuse, UR7, RZ ;  /* 0x0000000708117c24 */ /* 0x044fe4000f8e02ff */
[----:B------:R-:W-:Y:S01]  /*0cb0*/  IMAD.WIDE.U32 R8, R8, UR6, RZ ;  /* 0x0000000608087c25 */ /* 0x000fe2000f8e00ff */
[----:B------:R-:W-:-:S03]  /*0cc0*/  USHF.R.S32.HI UR6, URZ, 0x5, UR9 ;  /* 0x000000053f067899 */ /* 0x000fc60008011409 */
[----:B------:R-:W-:Y:S01]  /*0cd0*/  IMAD.IADD R0, R9, 0x1, R17 ;  /* 0x0000000109007824 */ /* 0x000fe200078e0211 */
[----:B------:R-:W-:Y:S08]  /*0ce0*/  @P0 BRA `(.L_x_10) ;  /* 0x0000000000200947 */ /* 0x000ff00003800000 */
[----:B------:R-:W-:Y:S01]  /*0cf0*/  UISETP.GE.U32.AND UP0, UPT, UR6, 0x12, UPT ;  /* 0x000000120600788c */ /* 0x000fe2000bf06070 */
[----:B------:R-:W-:Y:S01]  /*0d00*/  IADD3 R2, P0, R2, R8, RZ ;  /* 0x0000000802027210 */ /* 0x000fe20007f1e0ff */
[----:B------:R-:W-:-:S04]  /*0d10*/  UIMAD.WIDE.U32 UR4, UR6, 0x38e38e39, URZ ;  /* 0x38e38e39060478a5 */ /* 0x000fc8000f8e003f */
[----:B------:R-:W-:Y:S01]  /*0d20*/  USHF.R.U32.HI UR5, URZ, 0x2, UR5 ;  /* 0x000000023f057899 */ /* 0x000fe20008011605 */
[----:B------:R-:W-:Y:S02]  /*0d30*/  IMAD.X R3, R0, 0x1, R3, P0 ;  /* 0x0000000100037824 */ /* 0x000fe400000e0603 */
[----:B------:R-:W-:Y:S02]  /*0d40*/  UMOV UR4, URZ ;  /* 0x0000003f00047c82 */ /* 0x000fe40008000000 */
[----:B------:R-:W-:Y:S02]  /*0d50*/  @UP0 ULOP3.LUT UR4, UR5, 0x1, URZ, 0xc0, !UPT ;  /* 0x0000000105040892 */ /* 0x000fe4000f8ec03f */
[----:B------:R-:W-:-:S12]  /*0d60*/  UIMAD UR5, UR5, -0x12, UR6 ;  /* 0xffffffee050578a4 */ /* 0x000fd8000f8e0206 */
.L_x_10:
[----:B------:R-:W-:Y:S01]  /*0d70*/  ISETP.GE.U32.AND P0, PT, R2, UR10, PT ;  /* 0x0000000a02007c0c */ /* 0x000fe2000bf06070 */
[----:B------:R-:W-:Y:S01]  /*0d80*/  IMAD.MOV.U32 R6, RZ, RZ, -0x1 ;  /* 0xffffffffff067424 */ /* 0x000fe200078e00ff */
[----:B------:R-:W-:Y:S01]  /*0d90*/  PRMT R16, RZ, 0x7610, R16 ;  /* 0x00007610ff107816 */ /* 0x000fe20000000010 */
[----:B------:R-:W-:Y:S01]  /*0da0*/  IMAD.MOV.U32 R4, RZ, RZ, -0x1 ;  /* 0xffffffffff047424 */ /* 0x000fe200078e00ff */
[----:B------:R-:W-:Y:S01]  /*0db0*/  ISETP.GE.U32.AND.EX P0, PT, R3, UR11, PT, P0 ;  /* 0x0000000b03007c0c */ /* 0x000fe2000bf06100 */
[----:B------:R-:W-:-:S12]  /*0dc0*/  IMAD.MOV.U32 R5, RZ, RZ, -0x1 ;  /* 0xffffffffff057424 */ /* 0x000fd800078e00ff */
[----:B------:R-:W-:Y:S05]  /*0dd0*/  @P0 BRA `(.L_x_11) ;  /* 0x00000004005c0947 */ /* 0x000fea0003800000 */
[----:B------:R-:W0:Y:S01]  /*0de0*/  LDC.64 R24, c[0x0][0x728] ;  /* 0x0001ca00ff187b82 */ /* 0x000e220000000a00 */
[----:B------:R-:W-:Y:S02]  /*0df0*/  IMAD.MOV.U32 R4, RZ, RZ, R2 ;  /* 0x000000ffff047224 */ /* 0x000fe400078e0002 */
[----:B------:R-:W-:-:S05]  /*0e00*/  IMAD.MOV.U32 R5, RZ, RZ, R3 ;  /* 0x000000ffff057224 */ /* 0x000fca00078e0003 */
[----:B------:R-:W1:Y:S08]  /*0e10*/  LDC R6, c[0x0][0x730] ;  /* 0x0001cc00ff067b82 */ /* 0x000e700000000800 */
[----:B------:R-:W2:Y:S01]  /*0e20*/  LDC.64 R26, c[0x0][0x720] ;  /* 0x0001c800ff1a7b82 */ /* 0x000ea20000000a00 */
[----:B0-----:R-:W-:-:S04]  /*0e30*/  ISETP.NE.U32.AND P0, PT, R24, RZ, PT ;  /* 0x000000ff1800720c */ /* 0x001fc80003f05070 */
[----:B------:R-:W-:-:S13]  /*0e40*/  ISETP.NE.AND.EX P0, PT, R25, RZ, PT, P0 ;  /* 0x000000ff1900720c */ /* 0x000fda0003f05300 */
[----:B-12---:R-:W-:Y:S05]  /*0e50*/  @!P0 BRA `(.L_x_12) ;  /* 0x0000000000288947 */ /* 0x006fea0003800000 */
[----:B------:R-:W0:Y:S02]  /*0e60*/  LDC R19, c[0x0][0x734] ;  /* 0x0001cd00ff137b82 */ /* 0x000e240000000800 */
[----:B0-----:R-:W-:-:S05]  /*0e70*/  IADD3 R19, P0, R2, R19, RZ ;  /* 0x0000001302137210 */ /* 0x001fca0007f1e0ff */
[----:B------:R-:W-:-:S04]  /*0e80*/  IMAD.X R23, RZ, RZ, R3, P0 ;  /* 0x000000ffff177224 */ /* 0x000fc800000e0603 */
[----:B------:R-:W-:-:S04]  /*0e90*/  IMAD.WIDE.U32 R4, R23, R24, RZ ;  /* 0x0000001817047225 */ /* 0x000fc800078e00ff */
[----:B------:R-:W-:-:S04]  /*0ea0*/  IMAD.WIDE.U32 R16, P0, R19, R25, R4 ;  /* 0x0000001913107225 */ /* 0x000fc80007800004 */
[----:B------:R-:W-:-:S04]  /*0eb0*/  IMAD.WIDE.U32 R4, R19, R24, RZ ;  /* 0x0000001813047225 */ /* 0x000fc800078e00ff */
[----:B------:R-:W-:Y:S01]  /*0ec0*/  IMAD.X R19, RZ, RZ, RZ, P0 ;  /* 0x000000ffff137224 */ /* 0x000fe200000e06ff */
[----:B------:R-:W-:Y:S01]  /*0ed0*/  IADD3 RZ, P0, R5, R16, RZ ;  /* 0x0000001005ff7210 */ /* 0x000fe20007f1e0ff */
[----:B------:R-:W-:-:S04]  /*0ee0*/  IMAD.MOV.U32 R18, RZ, RZ, R17 ;  /* 0x000000ffff127224 */ /* 0x000fc800078e0011 */
[----:B------:R-:W-:-:S08]  /*0ef0*/  IMAD.WIDE.U32.X R4, R23, R25, R18, P0 ;  /* 0x0000001917047225 */ /* 0x000fd000000e0412 */
.L_x_12:
[--C-:B------:R-:W-:Y:S01]  /*0f00*/  SHF.R.U64 R32, R4, R6, R5.reuse ;  /* 0x0000000604207219 */ /* 0x100fe20000001205 */
[----:B------:R-:W0:Y:S01]  /*0f10*/  LDC.64 R28, c[0x0][0x740] ;  /* 0x0001d000ff1c7b82 */ /* 0x000e220000000a00 */
[----:B------:R-:W-:Y:S01]  /*0f20*/  I2FP.F32.U32 R4, R14 ;  /* 0x0000000e00047245 */ /* 0x000fe20000201000 */
[----:B------:R-:W-:Y:S01]  /*0f30*/  ULDC UR7, c[0x0][0x150] ;  /* 0x0000540000077ab9 */ /* 0x000fe20000000800 */
[----:B------:R-:W-:Y:S02]  /*0f40*/  SHF.R.U32.HI R5, RZ, R6, R5 ;  /* 0x00000006ff057219 */ /* 0x000fe40000011605 */
[----:B------:R-:W-:Y:S01]  /*0f50*/  IADD3 R17, P0, RZ, -R32, RZ ;  /* 0x80000020ff117210 */ /* 0x000fe20007f1e0ff */
[----:B------:R-:W-:Y:S01]  /*0f60*/  FMUL R6, R4, UR7 ;  /* 0x0000000704067c20 */ /* 0x000fe20008400000 */
[----:B------:R-:W-:Y:S01]  /*0f70*/  ULDC UR7, c[0x0][0x154] ;  /* 0x0000550000077ab9 */ /* 0x000fe20000000800 */
[----:B------:R-:W1:Y:S02]  /*0f80*/  LDC R18, c[0x0][0x718] ;  /* 0x0001c600ff127b82 */ /* 0x000e640000000800 */
[----:B------:R-:W-:-:S02]  /*0f90*/  IMAD.X R19, RZ, RZ, ~R5, P0 ;  /* 0x000000ffff137224 */ /* 0x000fc400000e0e05 */
[----:B------:R-:W2:Y:S01]  /*0fa0*/  F2I.U32.TRUNC.NTZ R6, R6 ;  /* 0x0000000600067305 */ /* 0x000ea2000020f000 */
[----:B------:R-:W-:-:S03]  /*0fb0*/  IMAD.WIDE.U32 R4, R17, R26, R2 ;  /* 0x0000001a11047225 */ /* 0x000fc600078e0002 */
[----:B------:R-:W3:Y:S01]  /*0fc0*/  LDC R15, c[0x0][0x144] ;  /* 0x00005100ff0f7b82 */ /* 0x000ee20000000800 */
[----:B------:R-:W-:-:S04]  /*0fd0*/  IMAD R16, R19, R26, RZ ;  /* 0x0000001a13107224 */ /* 0x000fc800078e02ff */
[----:B------:R-:W-:-:S03]  /*0fe0*/  IMAD R17, R17, R27, R16 ;  /* 0x0000001b11117224 */ /* 0x000fc600078e0210 */
[----:B------:R-:W4:Y:S01]  /*0ff0*/  LDC R22, c[0x0][0x708] ;  /* 0x0001c200ff167b82 */ /* 0x000f220000000800 */
[----:B------:R-:W-:Y:S01]  /*1000*/  IMAD.IADD R17, R5, 0x1, R17 ;  /* 0x0000000105117824 */ /* 0x000fe200078e0211 */
[----:B0-----:R-:W-:Y:S01]  /*1010*/  ISETP.NE.U32.AND P0, PT, R28, RZ, PT ;  /* 0x000000ff1c00720c */ /* 0x001fe20003f05070 */
[----:B--2---:R-:W-:-:S03]  /*1020*/  IMAD.MOV R5, RZ, RZ, -R6 ;  /* 0x000000ffff057224 */ /* 0x004fc600078e0a06 */
[----:B------:R-:W-:Y:S02]  /*1030*/  ISETP.NE.AND.EX P0, PT, R29, RZ, PT, P0 ;  /* 0x000000ff1d00720c */ /* 0x000fe40003f05300 */
[----:B------:R-:W0:Y:S01]  /*1040*/  LDC R19, c[0x0][0x758] ;  /* 0x0001d600ff137b82 */ /* 0x000e220000000800 */
[-CC-:B-1----:R-:W-:Y:S02]  /*1050*/  SHF.R.U64 R26, R4, R18.reuse, R17.reuse ;  /* 0x00000012041a7219 */ /* 0x182fe40000001211 */
[----:B------:R-:W-:Y:S02]  /*1060*/  I2FP.F32.U32 R4, R21 ;  /* 0x0000001500047245 */ /* 0x000fe40000201000 */
[----:B------:R-:W-:Y:S01]  /*1070*/  SHF.R.U32.HI R17, RZ, R18, R17 ;  /* 0x00000012ff117219 */ /* 0x000fe20000011611 */
[----:B------:R-:W-:Y:S02]  /*1080*/  IMAD.MOV.U32 R18, RZ, RZ, 0x1 ;  /* 0x00000001ff127424 */ /* 0x000fe400078e00ff */
[----:B------:R-:W1:Y:S01]  /*1090*/  LDC R24, c[0x0][0x148] ;  /* 0x00005200ff187b82 */ /* 0x000e620000000800 */
[----:B---3--:R-:W-:-:S02]  /*10a0*/  IMAD R6, R15, R5, R14 ;  /* 0x000000050f067224 */ /* 0x008fc400078e020e */
[----:B------:R-:W-:Y:S01]  /*10b0*/  FMUL R5, R4, UR7 ;  /* 0x0000000704057c20 */ /* 0x000fe20008400000 */
[----:B------:R-:W-:-:S04]  /*10c0*/  IMAD.MOV.U32 R4, RZ, RZ, -0x1 ;  /* 0xffffffffff047424 */ /* 0x000fc800078e00ff */
[----:B------:R-:W2:Y:S01]  /*10d0*/  LDC R25, c[0x0][0x700] ;  /* 0x0001c000ff197b82 */ /* 0x000ea20000000800 */
[-CC-:B----4-:R-:W-:Y:S02]  /*10e0*/  SHF.R.U64 R34, R26, R22.reuse, R17.reuse ;  /* 0x000000161a227219 */ /* 0x190fe40000001211 */
[----:B------:R-:W-:Y:S02]  /*10f0*/  SHF.R.U32.HI R14, RZ, R22, R17 ;  /* 0x00000016ff0e7219 */ /* 0x000fe40000011611 */
[----:B------:R3:W4:Y:S03]  /*1100*/  F2I.U32.TRUNC.NTZ R22, R5 ;  /* 0x0000000500167305 */ /* 0x000726000020f000 */
[----:B------:R-:W1:Y:S01]  /*1110*/  LDC R27, c[0x0][0x748] ;  /* 0x0001d200ff1b7b82 */ /* 0x000e620000000800 */
[-C--:B0-----:R-:W-:Y:S02]  /*1120*/  SHF.R.U64 R36, R34, R19.reuse, R14 ;  /* 0x0000001322247219 */ /* 0x081fe4000000120e */
[----:B------:R-:W-:-:S02]  /*1130*/  SHF.L.U32 R4, R4, R19, RZ ;  /* 0x0000001304047219 */ /* 0x000fc400000006ff */
[-C--:B------:R-:W-:Y:S02]  /*1140*/  SHF.R.U32.HI R14, RZ, R19.reuse, R14 ;  /* 0x00000013ff0e7219 */ /* 0x080fe4000001160e */
[----:B------:R-:W-:Y:S01]  /*1150*/  SHF.L.U32 R18, R18, R19, RZ ;  /* 0x0000001312127219 */ /* 0x000fe200000006ff */
[----:B------:R-:W0:Y:S01]  /*1160*/  LDC R31, c[0x0][0x738] ;  /* 0x0001ce00ff1f7b82 */ /* 0x000e220000000800 */
[----:B------:R-:W-:Y:S01]  /*1170*/  LOP3.LUT R19, RZ, R4, RZ, 0x33, !PT ;  /* 0x00000004ff137212 */ /* 0x000fe200078e33ff */
[----:B------:R-:W-:Y:S02]  /*1180*/  IMAD.MOV.U32 R4, RZ, RZ, R36 ;  /* 0x000000ffff047224 */ /* 0x000fe400078e0024 */
[----:B---3--:R-:W-:-:S04]  /*1190*/  IMAD.MOV.U32 R5, RZ, RZ, R14 ;  /* 0x000000ffff057224 */ /* 0x008fc800078e000e */
[----:B------:R-:W3:Y:S01]  /*11a0*/  LDC R30, c[0x0][0x710] ;  /* 0x0001c400ff1e7b82 */ /* 0x000ee20000000800 */
[----:B----4-:R-:W-:Y:S05]  /*11b0*/  @!P0 BRA `(.L_x_13) ;  /* 0x0000000000288947 */ /* 0x010fea0003800000 */
[----:B------:R-:W4:Y:S02]  /*11c0*/  LDC R17, c[0x0][0x74c] ;  /* 0x0001d300ff117b82 */ /* 0x000f240000000800 */
[----:B----4-:R-:W-:-:S05]  /*11d0*/  IADD3 R17, P0, R36, R17, RZ ;  /* 0x0000001124117210 */ /* 0x010fca0007f1e0ff */
        /* <DEDUP_REMOVED lines=8> */
.L_x_13:
[----:B-1----:R-:W-:Y:S01]  /*1260*/  SHF.R.U64 R4, R4, R27, R5 ;  /* 0x0000001b04047219 */ /* 0x002fe20000001205 */
[----:B--2---:R-:W-:Y:S01]  /*1270*/  VIADD R5, R25, 0xffffffff ;  /* 0xffffffff19057836 */ /* 0x004fe20000000000 */
[----:B------:R-:W-:Y:S01]  /*1280*/  LOP3.LUT R19, R34, R19, RZ, 0xc0, !PT ;  /* 0x0000001322137212 */ /* 0x000fe200078ec0ff */
[----:B------:R-:W-:Y:S02]  /*1290*/  IMAD.MOV R22, RZ, RZ, -R22 ;  /* 0x000000ffff167224 */ /* 0x000fe400078e0a16 */
[----:B------:R-:W-:Y:S01]  /*12a0*/  IMAD.MOV R14, RZ, RZ, -R4 ;  /* 0x000000ffff0e7224 */ /* 0x000fe200078e0a04 */
[----:B------:R-:W-:Y:S01]  /*12b0*/  LOP3.LUT R5, R26, R5, RZ, 0xc0, !PT ;  /* 0x000000051a057212 */ /* 0x000fe200078ec0ff */
[----:B------:R-:W-:Y:S02]  /*12c0*/  IMAD R19, R18, R4, R19 ;  /* 0x0000000412137224 */ /* 0x000fe400078e0213 */
[----:B------:R-:W-:Y:S02]  /*12d0*/  @P3 IMAD R6, R24, R22, R21 ;  /* 0x0000001618063224 */ /* 0x000fe400078e0215 */
[----:B0-----:R-:W-:-:S02]  /*12e0*/  IMAD R4, R14, R31, R36 ;  /* 0x0000001f0e047224 */ /* 0x001fc400078e0224 */
[----:B---3--:R-:W-:Y:S02]  /*12f0*/  IMAD R6, R19, R30, R6 ;  /* 0x0000001e13067224 */ /* 0x008fe400078e0206 */
[----:B------:R-:W-:Y:S02]  /*1300*/  IMAD R5, R4, R25, R5 ;  /* 0x0000001904057224 */ /* 0x000fe400078e0205 */
[----:B------:R-:W-:-:S03]  /*1310*/  IMAD.MOV.U32 R16, RZ, RZ, 0x1 ;  /* 0x00000001ff107424 */ /* 0x000fc600078e00ff */
[----:B------:R-:W-:Y:S02]  /*1320*/  SEL R4, R5, R6, !P3 ;  /* 0x0000000605047207 */ /* 0x000fe40005800000 */
[----:B------:R-:W-:Y:S01]  /*1330*/  SEL R6, R6, R5, !P3 ;  /* 0x0000000506067207 */ /* 0x000fe20005800000 */
[----:B------:R-:W-:-:S07]  /*1340*/  IMAD.MOV.U32 R5, RZ, RZ, R32 ;  /* 0x000000ffff057224 */ /* 0x000fce00078e0020 */
.L_x_11:
[----:B------:R-:W-:Y:S05]  /*1350*/  @!P2 BRA `(.L_x_14) ;  /* 0x0000003400c8a947 */ /* 0x000fea0003800000 */
[----:B------:R-:W-:-:S13]  /*1360*/  ISETP.GT.U32.AND P0, PT, R33, 0x1, PT ;  /* 0x000000012100780c */ /* 0x000fda0003f04070 */
[----:B------:R-:W-:Y:S05]  /*1370*/  @P0 EXIT ;  /* 0x000000000000094d */ /* 0x000fea0003800000 */
.L_x_15:
[----:B------:R-:W-:-:S08]  /*1380*/  NOP ;  /* 0x0000000000007918 */ /* 0x000fd00000000000 */
[----:B------:R-:W0:Y:S02]  /*1390*/  USETMAXREG.TRY_ALLOC.CTAPOOL UP0, 0xe8 ;  /* 0x000000e8000079c8 */ /* 0x000e240008000600 */
[----:B0-----:R-:W-:-:S13]  /*13a0*/  PLOP3.LUT P0, PT, PT, PT, UP0, 0x80, 0x0 ;  /* 0x000000000000781c */ /* 0x001fda0003f0f008 */
[----:B------:R-:W-:Y:S05]  /*13b0*/  @!P0 BRA `(.L_x_15) ;  /* 0xfffffffc00f08947 */ /* 0x000fea000383ffff */
[----:B------:R-:W-:-:S13]  /*13c0*/  LOP3.LUT P0, RZ, R16, 0xff, RZ, 0xc0, !PT ;  /* 0x000000ff10ff7812 */ /* 0x000fda000780c0ff */
[----:B------:R-:W-:Y:S05]  /*13d0*/  @!P0 EXIT ;  /* 0x000000000000894d */ /* 0x000fea0003800000 */
[----:B------:R-:W-:Y:S01]  /*13e0*/  SHF.R.S32.HI R14, RZ, 0x1f, R11 ;  /* 0x0000001fff0e7819 */ /* 0x000fe2000001140b */
[----:B------:R-:W0:Y:S01]  /*13f0*/  S2UR UR8, SR_CgaCtaId ;  /* 0x00000000000879c3 */ /* 0x000e220000008800 */
[----:B------:R-:W-:Y:S01]  /*1400*/  UMOV UR7, 0x400 ;  /* 0x0000040000077882 */ /* 0x000fe20000000000 */
[----:B------:R-:W-:Y:S01]  /*1410*/  UIADD3 UR9, UR12, -0x1, URZ ;  /* 0xffffffff0c097890 */ /* 0x000fe2000fffe03f */
[CC--:B------:R-:W-:Y:S01]  /*1420*/  LEA.HI R15, R14.reuse, R11.reuse, RZ, 0x2 ;  /* 0x0000000b0e0f7211 */ /* 0x0c0fe200078f10ff */
[----:B------:R-:W-:Y:S01]  /*1430*/  ULDC UR16, c[0x0][0x284] ;  /* 0x0000a10000107ab9 */ /* 0x000fe20000000800 */
[----:B------:R-:W-:Y:S01]  /*1440*/  LEA.HI R14, R14, R11, RZ, 0x5 ;  /* 0x0000000b0e0e7211 */ /* 0x000fe200078f28ff */
[----:B------:R-:W-:Y:S01]  /*1450*/  UISETP.NE.AND UP0, UPT, UR9, URZ, UPT ;  /* 0x0000003f0900728c */ /* 0x000fe2000bf05270 */
[--C-:B------:R-:W-:Y:S01]  /*1460*/  SHF.R.S32.HI R10, RZ, 0x2, R15.reuse ;  /* 0x00000002ff0a7819 */ /* 0x100fe2000001140f */
[----:B------:R-:W-:Y:S01]  /*1470*/  USHF.L.U32 UR19, UR6, 0x1, URZ ;  /* 0x0000000106137899 */ /* 0x000fe2000800063f */
[----:B------:R-:W-:Y:S01]  /*1480*/  SHF.R.S32.HI R17, RZ, 0x1f, R15 ;  /* 0x0000001fff117819 */ /* 0x000fe2000001140f */
[----:B------:R-:W-:Y:S01]  /*1490*/  USEL UR11, URZ, 0x1, UP0 ;  /* 0x000000013f0b7887 */ /* 0x000fe20008000000 */
[----:B------:R-:W-:-:S02]  /*14a0*/  SHF.R.S32.HI R16, RZ, 0x5, R14 ;  /* 0x00000005ff107819 */ /* 0x000fc4000001140e */
[----:B------:R-:W-:Y:S02]  /*14b0*/  LEA.HI R17, R17, R10, RZ, 0x3 ;  /* 0x0000000a11117211 */ /* 0x000fe400078f18ff */
[----:B------:R-:W-:Y:S01]  /*14c0*/  LOP3.LUT R14, R15, 0xfffffffc, RZ, 0xc0, !PT ;  /* 0xfffffffc0f0e7812 */ /* 0x000fe200078ec0ff */
[----:B------:R-:W-:Y:S01]  /*14d0*/  IMAD.U32 R65, RZ, RZ, UR11 ;  /* 0x0000000bff417e24 */ /* 0x000fe2000f8e00ff */
[----:B------:R-:W-:Y:S02]  /*14e0*/  LOP3.LUT R17, R17, 0xfffffff8, RZ, 0xc0, !PT ;  /* 0xfffffff811117812 */ /* 0x000fe400078ec0ff */
[----:B------:R-:W-:Y:S01]  /*14f0*/  VIMNMX R15, RZ, UR6, PT ;  /* 0x00000006ff0f7c48 */ /* 0x000fe2000bfe0100 */
[----:B------:R-:W-:Y:S01]  /*1500*/  IMAD.IADD R14, R11, 0x1, -R14 ;  /* 0x000000010b0e7824 */ /* 0x000fe200078e0a0e */
[----:B------:R-:W-:Y:S01]  /*1510*/  LOP3.LUT R64, R7, 0x1, RZ, 0xfc, !PT ;  /* 0x0000000107407812 */ /* 0x000fe200078efcff */
[----:B------:R-:W-:Y:S01]  /*1520*/  IMAD.IADD R17, R10, 0x1, -R17 ;  /* 0x000000010a117824 */ /* 0x000fe200078e0a11 */
[----:B------:R-:W-:Y:S01]  /*1530*/  LEA.HI R10, R11, R11, RZ, 0x1 ;  /* 0x0000000b0b0a7211 */ /* 0x000fe200078f08ff */
[----:B0-----:R-:W-:Y:S01]  /*1540*/  ULEA UR7, UR8, UR7, 0x18 ;  /* 0x0000000708077291 */ /* 0x001fe2000f8ec03f */
[----:B------:R-:W-:Y:S01]  /*1550*/  IADD3 R15, -R15, UR6, RZ ;  /* 0x000000060f0f7c10 */ /* 0x000fe2000fffe1ff */
[----:B------:R-:W-:Y:S01]  /*1560*/  USHF.L.U32 UR8, UR9, 0x3, URZ ;  /* 0x0000000309087899 */ /* 0x000fe2000800063f */
[----:B------:R-:W-:Y:S01]  /*1570*/  LOP3.LUT R10, R10, 0x7ffffe, RZ, 0xc0, !PT ;  /* 0x007ffffe0a0a7812 */ /* 0x000fe200078ec0ff */
[----:B------:R-:W-:-:S02]  /*1580*/  UIADD3 UR9, UR7, 0x12200, URZ ;  /* 0x0001220007097890 */ /* 0x000fc4000fffe03f */
[----:B------:R-:W-:Y:S02]  /*1590*/  UIADD3 UR10, UR7, 0x200, URZ ;  /* 0x00000200070a7890 */ /* 0x000fe4000fffe03f */
[----:B------:R-:W-:Y:S01]  /*15a0*/  IMAD.IADD R10, R11, 0x1, -R10 ;  /* 0x000000010b0a7824 */ /* 0x000fe200078e0a0a */
[----:B------:R-:W-:Y:S02]  /*15b0*/  USHF.R.U32.HI UR9, URZ, 0x4, UR9 ;  /* 0x000000043f097899 */ /* 0x000fe40008011609 */
[----:B------:R-:W-:Y:S01]  /*15c0*/  USHF.R.U32.HI UR10, URZ, 0x4, UR10 ;  /* 0x000000043f0a7899 */ /* 0x000fe2000801160a */
[----:B------:R-:W-:Y:S01]  /*15d0*/  IMAD R10, R16, 0x2, R10 ;  /* 0x00000002100a7824 */ /* 0x000fe200078e020a */
[----:B------:R-:W-:Y:S02]  /*15e0*/  UIADD3 UR22, UR7, 0x130, URZ ;  /* 0x0000013007167890 */ /* 0x000fe4000fffe03f */
[----:B------:R-:W-:Y:S01]  /*15f0*/  ULOP3.LUT UR8, UR8, 0x8, URZ, 0xc0, !UPT ;  /* 0x0000000808087892 */ /* 0x000fe2000f8ec03f */
[--C-:B------:R-:W-:Y:S01]  /*1600*/  IMAD R11, R10, 0x8, R17.reuse ;  /* 0x000000080a0b7824 */ /* 0x100fe200078e0211 */
[----:B------:R-:W-:Y:S01]  /*1610*/  ULOP3.LUT UR9, UR9, 0x3fff, URZ, 0xc0, !UPT ;  /* 0x00003fff09097892 */ /* 0x000fe2000f8ec03f */
[C-C-:B------:R-:W-:Y:S01]  /*1620*/  IMAD R10, R16.reuse, 0x10, R17.reuse ;  /* 0x00000010100a7824 */ /* 0x140fe200078e0211 */
[----:B------:R-:W-:Y:S01]  /*1630*/  ULOP3.LUT UR10, UR10, 0x3fff, URZ, 0xc0, !UPT ;  /* 0x00003fff0a0a7892 */ /* 0x000fe2000f8ec03f */
[----:B------:R-:W-:Y:S01]  /*1640*/  IMAD R17, R16, -0x10, -R17 ;  /* 0xfffffff010117824 */ /* 0x000fe200078e0a11 */
[----:B------:R-:W-:Y:S01]  /*1650*/  ULEA UR12, UR12, UR22, 0x3 ;  /* 0x000000160c0c7291 */ /* 0x000fe2000f8e183f */
[----:B------:R-:W-:Y:S01]  /*1660*/  IMAD.SHL.U32 R16, R11, 0x40, RZ ;  /* 0x000000400b107824 */ /* 0x000fe200078e00ff */
[----:B------:R-:W-:Y:S01]  /*1670*/  SHF.R.S32.HI R11, RZ, 0x1f, R10 ;  /* 0x0000001fff0b7819 */ /* 0x000fe2000001140a */
[----:B------:R-:W-:Y:S01]  /*1680*/  VIADD R17, R17, UR16 ;  /* 0x0000001011117c36 */ /* 0x000fe20008000000 */
[----:B------:R-:W-:-:S02]  /*1690*/  ULOP3.LUT UR23, UR8, 0x8, URZ, 0x3c, !UPT ;  /* 0x0000000808177892 */ /* 0x000fc4000f8e3c3f */
[----:B------:R-:W-:Y:S02]  /*16a0*/  ULOP3.LUT UR13, UR8, 0x18, URZ, 0x3c, !UPT ;  /* 0x00000018080d7892 */ /* 0x000fe4000f8e3c3f */
[----:B------:R-:W-:Y:S02]  /*16b0*/  ULOP3.LUT UR14, UR9, 0x10000, URZ, 0xfc, !UPT ;  /* 0x00010000090e7892 */ /* 0x000fe4000f8efc3f */
[----:B------:R-:W-:-:S12]  /*16c0*/  ULOP3.LUT UR15, UR10, 0x10000, URZ, 0xfc, !UPT ;  /* 0x000100000a0f7892 */ /* 0x000fd8000f8efc3f */
.L_x_90:
[----:B------:R-:W-:Y:S01]  /*16d0*/  SHF.L.U32 R18, R65, 0x1f, RZ ;  /* 0x0000001f41127819 */ /* 0x000fe200000006ff */
[----:B------:R-:W-:Y:S01]  /*16e0*/  IMAD.MOV.U32 R55, RZ, RZ, RZ ;  /* 0x000000ffff377224 */ /* 0x000fe200078e00ff */
[----:B------:R-:W-:Y:S02]  /*16f0*/  ISETP.GE.AND P1, PT, R15, 0x1, PT ;  /* 0x000000010f00780c */ /* 0x000fe40003f26270 */
[----:B0-----:R-:W0:Y:S02]  /*1700*/  SYNCS.PHASECHK.TRANS64.TRYWAIT P0, [UR12+-0x8], R18 ;  /* 0xfffff812ff0075a7 */ /* 0x001e24000800014c */
[----:B0-23-5:R-:W-:Y:S09]  /*1710*/  @!P0 BRA `(.L_x_16) ;  /* 0x0000004800ec8947 */ /* 0x02dff20003800000 */
.L_x_126:
[----:B------:R-:W-:Y:S02]  /*1720*/  CS2R R24, SRZ ;  /* 0x0000000000187805 */ /* 0x000fe4000001ff00 */
[----:B------:R-:W-:Y:S02]  /*1730*/  CS2R R26, SRZ ;  /* 0x00000000001a7805 */ /* 0x000fe4000001ff00 */
[----:B------:R-:W-:Y:S02]  /*1740*/  CS2R R28, SRZ ;  /* 0x00000000001c7805 */ /* 0x000fe4000001ff00 */
[----:B------:R-:W-:Y:S02]  /*1750*/  CS2R R30, SRZ ;  /* 0x00000000001e7805 */ /* 0x000fe4000001ff00 */
[----:B------:R-:W-:Y:S02]  /*1760*/  CS2R R32, SRZ ;  /* 0x0000000000207805 */ /* 0x000fe4000001ff00 */
[----:B------:R-:W-:-:S02]  /*1770*/  CS2R R34, SRZ ;  /* 0x0000000000227805 */ /* 0x000fc4000001ff00 */
        /* <DEDUP_REMOVED lines=8> */
[----:B------:R-:W-:Y:S01]  /*1800*/  CS2R R52, SRZ ;  /* 0x0000000000347805 */ /* 0x000fe2000001ff00 */
[----:B------:R-:W-:Y:S01]  /*1810*/  IMAD.MOV.U32 R54, RZ, RZ, RZ ;  /* 0x000000ffff367224 */ /* 0x000fe200078e00ff */
[----:B------:R-:W-:Y:S06]  /*1820*/  @!P1 BRA `(.L_x_17) ;  /* 0x0000000000d49947 */ /* 0x000fec0003800000 */
[----:B0-----:R-:W-:Y:S01]  /*1830*/  IMAD.MOV.U32 R18, RZ, RZ, R15 ;  /* 0x000000ffff127224 */ /* 0x001fe200078e000f */
[----:B------:R-:W-:Y:S01]  /*1840*/  UPLOP3.LUT UP0, UPT, UPT, UPT, UPT, 0x40, 0x0 ;  /* 0x000000000000789c */ /* 0x000fe20003f0e870 */
[----:B------:R-:W-:Y:S01]  /*1850*/  IMAD.U32 R21, RZ, RZ, UR4 ;  /* 0x00000004ff157e24 */ /* 0x000fe2000f8e00ff */
[----:B------:R-:W-:Y:S01]  /*1860*/  UMOV UR16, UR5 ;  /* 0x0000000500107c82 */ /* 0x000fe20008000000 */
[----:B------:R-:W-:-:S08]  /*1870*/  UMOV UR17, UR5 ;  /* 0x0000000500117c82 */ /* 0x000fd00008000000 */
.L_x_24:
[----:B------:R-:W-:-:S13]  /*1880*/  ISETP.NE.AND P1, PT, R64, 0x3, PT ;  /* 0x000000034000780c */ /* 0x000fda0003f25270 */
[----:B------:R-:W-:Y:S05]  /*1890*/  @!P1 BRA `(.L_x_18) ;  /* 0x0000000000049947 */ /* 0x000fea0003800000 */
[----:B------:R-:W-:Y:S01]  /*18a0*/  BPT.TRAP 0x1 ;  /* 0x000000040000795c */ /* 0x000fe20000300000 */
.L_x_18:
[----:B------:R-:W-:Y:S01]  /*18b0*/  ULEA UR8, UR16, UR7, 0x3 ;  /* 0x0000000710087291 */ /* 0x000fe2000f8e183f */
[----:B------:R-:W-:-:S08]  /*18c0*/  SHF.L.U32 R19, R21, 0x1f, RZ ;  /* 0x0000001f15137819 */ /* 0x000fd000000006ff */
[----:B------:R0:W1:Y:S01]  /*18d0*/  SYNCS.PHASECHK.TRANS64.TRYWAIT P0, [UR8], R19 ;  /* 0x00000013ff0075a7 */ /* 0x0000620008000148 */
[----:B------:R-:W-:Y:S05]  /*18e0*/  @!P1 BRA `(.L_x_19) ;  /* 0x0000000000049947 */ /* 0x000fea0003800000 */
[----:B------:R-:W-:Y:S01]  /*18f0*/  BPT.TRAP 0x1 ;  /* 0x000000040000795c */ /* 0x000fe20000300000 */
.L_x_19:
[----:B-1----:R-:W-:Y:S05]  /*1900*/  @P0 BRA `(.L_x_20) ;  /* 0x0000000000080947 */ /* 0x002fea0003800000 */
[----:B------:R-:W1:Y:S02]  /*1910*/  SYNCS.PHASECHK.TRANS64.TRYWAIT P0, [UR8], R19 ;  /* 0x00000013ff0075a7 */ /* 0x000e640008000148 */
[----:B-1----:R-:W-:Y:S05]  /*1920*/  @!P0 BRA `(.L_x_21) ;  /* 0x0000004800808947 */ /* 0x002fea0003800000 */
.L_x_20:
[----:B------:R-:W-:Y:S02]  /*1930*/  USHF.L.U32 UR8, UR16, 0x9, URZ ;  /* 0x0000000910087899 */ /* 0x000fe4000800063f */
[----:B------:R-:W-:Y:S02]  /*1940*/  ULEA UR18, UR16, UR15, 0x8 ;  /* 0x0000000f10127291 */ /* 0x000fe4000f8e403f */
[----:B------:R-:W-:Y:S02]  /*1950*/  UIADD3 UR10, UR8, UR14, URZ ;  /* 0x0000000e080a7290 */ /* 0x000fe4000fffe03f */
[----:B01----:R-:W-:Y:S01]  /*1960*/  LEA.HI.SX32 R19, R16, UR8, 0x1d ;  /* 0x0000000810137c11 */ /* 0x003fe2000f8feaff */
[----:B------:R-:W-:Y:S01]  /*1970*/  UMOV UR9, 0x80000020 ;  /* 0x8000002000097882 */ /* 0x000fe20000000000 */
[----:B------:R-:W-:Y:S01]  /*1980*/  UMOV UR11, 0x40000040 ;  /* 0x40000040000b7882 */ /* 0x000fe20000000000 */
[----:B------:R-:W-:Y:S02]  /*1990*/  UMOV UR8, UR18 ;  /* 0x0000001200087c82 */ /* 0x000fe40008000000 */
[----:B------:R-:W0:Y:S02]  /*19a0*/  LDS.64 R56, [R19+UR7+0x36200] ;  /* 0x0362000713387984 */ /* 0x000e240008000a00 */
[----:B0-----:R-:W-:-:S06]  /*19b0*/  WARPGROUP.ARRIVE ;  /* 0x00000000000079c5 */ /* 0x001fcc0000000000 */
[----:B------:R-:W-:Y:S01]  /*19c0*/  HGMMA.SP.64x64x32.F32.BF16 R24, gdesc[UR8], R24, UP0, R56, 0x0 ;  /* 0x08e03800081879f0 */ /* 0x000fe2000bf01a18 */
[----:B------:R-:W-:Y:S02]  /*19d0*/  UIADD3 UR8, UR18, 0x2, URZ ;  /* 0x0000000212087890 */ /* 0x000fe4000fffe03f */
[----:B------:R-:W-:Y:S01]  /*19e0*/  UIADD3 UR10, UR10, 0x4, URZ ;  /* 0x000000040a0a7890 */ /* 0x000fe2000fffe03f */
[----:B------:R-:W-:Y:S01]  /*19f0*/  UMOV UR9, 0x80000020 ;  /* 0x8000002000097882 */ /* 0x000fe20000000000 */
[----:B------:R-:W-:-:S07]  /*1a00*/  UMOV UR11, 0x40000040 ;  /* 0x40000040000b7882 */ /* 0x000fce0000000000 */
[----:B------:R-:W-:Y:S03]  /*1a10*/  HGMMA.SP.64x64x32.F32.BF16 R24, gdesc[UR8], R24, R57, 0x0, gsb0 ;  /* 0x08e03900081879f0 */ /* 0x000fe60008001a18 */
[----:B------:R-:W-:Y:S02]  /*1a20*/  WARPGROUP.DEPBAR.LE gsb0, 0x0 ;  /* 0x00008000000079c5 */ /* 0x000fe40000010000 */
[----:B------:R-:W-:Y:S05]  /*1a30*/  @!P1 BRA `(.L_x_22) ;  /* 0x0000000000049947 */ /* 0x000fea0003800000 */
[----:B------:R-:W-:Y:S01]  /*1a40*/  BPT.TRAP 0x1 ;  /* 0x000000040000795c */ /* 0x000fe20000300000 */
.L_x_22:
[----:B------:R-:W-:Y:S01]  /*1a50*/  ULEA UR8, UR17, UR7, 0x3 ;  /* 0x0000000711087291 */ /* 0x000fe2000f8e183f */
[----:B------:R-:W-:-:S03]  /*1a60*/  ISETP.GT.U32.AND P0, PT, R7, 0x1, PT ;  /* 0x000000010700780c */ /* 0x000fc60003f04070 */
[----:B------:R-:W-:-:S04]  /*1a70*/  UIADD3 UR8, UR8, 0x90, URZ ;  /* 0x0000009008087890 */ /* 0x000fc8000fffe03f */
[----:B------:R-:W-:-:S09]  /*1a80*/  UPRMT UR8, URZ, 0x654, UR8 ;  /* 0x000006543f087896 */ /* 0x000fd20008000008 */
[----:B------:R-:W-:Y:S01]  /*1a90*/  SYNCS.ARRIVE.TRANS64.RED.A1T0 RZ, [UR8], RZ ;  /* 0x000000ffffff79a7 */ /* 0x000fe20008100408 */
[----:B------:R-:W-:Y:S05]  /*1aa0*/  @P0 BRA `(.L_x_23) ;  /* 0x0000000000040947 */ /* 0x000fea0003800000 */
[----:B------:R-:W-:Y:S01]  /*1ab0*/  BPT.TRAP 0x1 ;  /* 0x000000040000795c */ /* 0x000fe20000300000 */
.L_x_23:
[----:B------:R-:W-:Y:S01]  /*1ac0*/  UIADD3 UR16, UR16, 0x1, URZ ;  /* 0x0000000110107890 */ /* 0x000fe2000fffe03f */
[C---:B------:R-:W-:Y:S01]  /*1ad0*/  ISETP.GT.AND P0, PT, R18.reuse, 0x1, PT ;  /* 0x000000011200780c */ /* 0x040fe20003f04270 */
[----:B------:R-:W-:Y:S01]  /*1ae0*/  UIADD3 UR17, UR17, 0x1, URZ ;  /* 0x0000000111117890 */ /* 0x000fe2000fffe03f */
[----:B------:R-:W-:Y:S01]  /*1af0*/  VIADD R18, R18, 0xffffffff ;  /* 0xffffffff12127836 */ /* 0x000fe20000000000 */
[----:B------:R-:W-:Y:S02]  /*1b00*/  UISETP.NE.AND UP0, UPT, UR16, 0x12, UPT ;  /* 0x000000121000788c */ /* 0x000fe4000bf05270 */
[----:B------:R-:W-:Y:S02]  /*1b10*/  UISETP.NE.AND UP1, UPT, UR17, 0x12, UPT ;  /* 0x000000121100788c */ /* 0x000fe4000bf25270 */
[----:B------:R-:W-:Y:S02]  /*1b20*/  USEL UR8, URZ, 0x1, UP0 ;  /* 0x000000013f087887 */ /* 0x000fe40008000000 */
[----:B------:R-:W-:-:S02]  /*1b30*/  USEL UR16, UR16, URZ, UP0 ;  /* 0x0000003f10107287 */ /* 0x000fc40008000000 */
[----:B------:R-:W-:Y:S02]  /*1b40*/  USEL UR17, UR17, URZ, UP1 ;  /* 0x0000003f11117287 */ /* 0x000fe40008800000 */
[----:B------:R-:W-:Y:S01]  /*1b50*/  UPLOP3.LUT UP0, UPT, UPT, UPT, UPT, 0x80, 0x0 ;  /* 0x000000000000789c */ /* 0x000fe20003f0f070 */
[----:B------:R-:W-:Y:S01]  /*1b60*/  LOP3.LUT R21, R21, UR8, RZ, 0x3c, !PT ;  /* 0x0000000815157c12 */ /* 0x000fe2000f8e3cff */
[----:B------:R-:W-:Y:S09]  /*1b70*/  @P0 BRA `(.L_x_24) ;  /* 0xfffffffc00400947 */ /* 0x000ff2000383ffff */
.L_x_17:
[----:B0-----:R-:W-:Y:S01]  /*1b80*/  IMAD.U32 R19, RZ, RZ, UR23 ;  /* 0x00000017ff137e24 */ /* 0x001fe2000f8e00ff */
[----:B------:R-:W-:Y:S01]  /*1b90*/  SHF.L.U32 R18, R65, 0x1f, RZ ;  /* 0x0000001f41127819 */ /* 0x000fe200000006ff */
[----:B------:R-:W-:Y:S01]  /*1ba0*/  UIADD3 UR5, UR5, UR19, URZ ;  /* 0x0000001305057290 */ /* 0x000fe2000fffe03f */
[----:B------:R-:W0:Y:S01]  /*1bb0*/  LDC R22, c[0x0][0x288] ;  /* 0x0000a200ff167b82 */ /* 0x000e220000000800 */
[----:B------:R-:W-:Y:S01]  /*1bc0*/  UISETP.GE.U32.AND UP1, UPT, UR19, 0x12, UPT ;  /* 0x000000121300788c */ /* 0x000fe2000bf26070 */
[----:B------:R-:W-:Y:S01]  /*1bd0*/  SHF.R.S32.HI R56, RZ, 0x1f, R5 ;  /* 0x0000001fff387819 */ /* 0x000fe20000011405 */
[----:B------:R-:W-:Y:S02]  /*1be0*/  UISETP.GT.U32.AND UP0, UPT, UR5, 0x11, UPT ;  /* 0x000000110500788c */ /* 0x000fe4000bf04070 */
[----:B------:R-:W-:Y:S02]  /*1bf0*/  UIMAD.WIDE.U32 UR8, UR5, 0x38e38e39, URZ ;  /* 0x38e38e39050878a5 */ /* 0x000fe4000f8e003f */
[----:B------:R-:W-:Y:S01]  /*1c00*/  UISETP.LT.U32.AND UP0, UPT, UR19, 0x12, UP0 ;  /* 0x000000121300788c */ /* 0x000fe20008701070 */
[----:B------:R1:W-:Y:S01]  /*1c10*/  SYNCS.ARRIVE.TRANS64.A1T0 RZ, [R19+UR22], RZ ;  /* 0x000000ff13ff79a7 */ /* 0x0003e20008100016 */
[----:B------:R-:W-:-:S02]  /*1c20*/  WARPGROUP.DEPBAR.LE gsb0, 0x0 ;  /* 0x00008000000079c5 */ /* 0x000fc40000010000 */
[----:B------:R-:W-:Y:S02]  /*1c30*/  USEL UR10, URZ, 0x1, !UP0 ;  /* 0x000000013f0a7887 */ /* 0x000fe4000c000000 */
[----:B------:R-:W-:Y:S02]  /*1c40*/  USHF.R.U32.HI UR8, URZ, 0x2, UR9 ;  /* 0x000000023f087899 */ /* 0x000fe40008011609 */
[----:B------:R-:W-:Y:S01]  /*1c50*/  ULOP3.LUT UR4, UR4, UR10, URZ, 0x3c, !UPT ;  /* 0x0000000a04047292 */ /* 0x000fe2000f8e3c3f */
[----:B------:R-:W2:Y:S01]  /*1c60*/  SYNCS.PHASECHK.TRANS64.TRYWAIT P0, [UR12+0x8], R18 ;  /* 0x00000812ff0075a7 */ /* 0x000ea2000800014c */
[----:B------:R-:W-:Y:S02]  /*1c70*/  UIMAD UR5, UR8, -0x12, UR5 ;  /* 0xffffffee080578a4 */ /* 0x000fe4000f8e0205 */
[----:B------:R-:W-:Y:S01]  /*1c80*/  @UP1 ULOP3.LUT UR4, UR4, 0x1, UR8, 0x78, !UPT ;  /* 0x0000000104041892 */ /* 0x000fe2000f8e7808 */
[----:B012---:R-:W-:Y:S11]  /*1c90*/  @!P0 BRA `(.L_x_25) ;  /* 0x0000004400bc8947 */ /* 0x007ff60003800000 */
.L_x_127:
[----:B------:R-:W-:Y:S01]  /*1ca0*/  ULDC.64 UR8, c[0x0][0x6d0] ;  /* 0x0001b40000087ab9 */ /* 0x000fe20000000a00 */
[----:B------:R-:W-:Y:S02]  /*1cb0*/  IMAD.SHL.U32 R60, R6, 0x40, RZ ;  /* 0x00000040063c7824 */ /* 0x000fe400078e00ff */
[----:B0-----:R-:W-:Y:S02]  /*1cc0*/  IMAD R18, R56, UR8, RZ ;  /* 0x0000000838127c24 */ /* 0x001fe4000f8e02ff */
[C---:B------:R-:W-:Y:S01]  /*1cd0*/  IMAD.WIDE.U32 R20, R5.reuse, UR8, R10 ;  /* 0x0000000805147c25 */ /* 0x040fe2000f8e000a */
[----:B------:R-:W-:Y:S01]  /*1ce0*/  ULDC UR8, c[0x0][0x284] ;  /* 0x0000a10000087ab9 */ /* 0x000fe20000000800 */
[----:B------:R-:W-:Y:S02]  /*1cf0*/  SHF.R.S32.HI R61, RZ, 0x1f, R60 ;  /* 0x0000001fff3d7819 */ /* 0x000fe4000001143c */
[----:B------:R-:W-:Y:S01]  /*1d00*/  IMAD.SHL.U32 R23, R4, 0x40, RZ ;  /* 0x0000004004177824 */ /* 0x000fe200078e00ff */
[C---:B------:R-:W-:Y:S01]  /*1d10*/  ISETP.GE.AND P0, PT, R60.reuse, UR8, PT ;  /* 0x000000083c007c0c */ /* 0x040fe2000bf06270 */
[----:B------:R-:W-:Y:S01]  /*1d20*/  IMAD R57, R5, UR9, R18 ;  /* 0x0000000905397c24 */ /* 0x000fe2000f8e0212 */
[----:B------:R-:W-:Y:S01]  /*1d30*/  IADD3 R20, P1, R60, R20, RZ ;  /* 0x000000143c147210 */ /* 0x000fe20007f3e0ff */
[----:B------:R-:W-:Y:S01]  /*1d40*/  IMAD.WIDE R18, R14, 0x2, RZ ;  /* 0x000000020e127825 */ /* 0x000fe200078e02ff */
[----:B------:R-:W-:-:S02]  /*1d50*/  ISETP.GE.OR P0, PT, R23, R22, P0 ;  /* 0x000000161700720c */ /* 0x000fc40000706670 */
[----:B------:R-:W-:Y:S01]  /*1d60*/  IADD3.X R21, R61, R21, R57, P1, !PT ;  /* 0x000000153d157210 */ /* 0x000fe20000ffe439 */
[----:B------:R-:W-:Y:S02]  /*1d70*/  IMAD R6, R14, -0x2, R22 ;  /* 0xfffffffe0e067824 */ /* 0x000fe400078e0216 */
[----:B------:R-:W-:-:S04]  /*1d80*/  IMAD.WIDE R62, R4, 0x40, R18 ;  /* 0x00000040043e7825 */ /* 0x000fc800078e0212 */
[----:B------:R-:W-:-:S04]  /*1d90*/  IMAD.IADD R4, R6, 0x1, -R23 ;  /* 0x0000000106047824 */ /* 0x000fc800078e0a17 */
[----:B------:R-:W-:Y:S05]  /*1da0*/  @P0 BRA `(.L_x_26) ;  /* 0x0000002400940947 */ /* 0x000fea0003800000 */
[----:B------:R-:W0:Y:S01]  /*1db0*/  LDC.64 R72, c[0x0][0x6c8] ;  /* 0x0001b200ff487b82 */ /* 0x000e220000000a00 */
[----:B-----5:R-:W-:Y:S01]  /*1dc0*/  FSETP.NEU.AND P0, PT, R13, RZ, PT ;  /* 0x000000ff0d00720b */ /* 0x020fe20003f0d000 */
[----:B------:R-:W-:Y:S01]  /*1dd0*/  IMAD.IADD R66, R17, 0x1, -R60 ;  /* 0x0000000111427824 */ /* 0x000fe200078e0a3c */
[----:B------:R-:W-:Y:S01]  /*1de0*/  ISETP.GT.AND P1, PT, R4, RZ, PT ;  /* 0x000000ff0400720c */ /* 0x000fe20003f24270 */
[----:B------:R-:W-:Y:S03]  /*1df0*/  BSSY B0, `(.L_x_26) ;  /* 0x0000260000007945 */ /* 0x000fe60003800000 */
[----:B------:R-:W-:Y:S01]  /*1e00*/  ISETP.GT.AND P5, PT, R66, RZ, P1 ;  /* 0x000000ff4200720c */ /* 0x000fe20000fa4270 */
[-C--:B0-----:R-:W-:Y:S02]  /*1e10*/  IMAD R6, R63, R72.reuse, RZ ;  /* 0x000000483f067224 */ /* 0x081fe400078e02ff */
[----:B------:R-:W-:-:S04]  /*1e20*/  IMAD.WIDE.U32 R68, R62, R72, R20 ;  /* 0x000000483e447225 */ /* 0x000fc800078e0014 */
[----:B------:R-:W-:-:S04]  /*1e30*/  IMAD R19, R62, R73, R6 ;  /* 0x000000493e137224 */ /* 0x000fc800078e0206 */
[----:B------:R-:W-:Y:S01]  /*1e40*/  IMAD.IADD R57, R69, 0x1, R19 ;  /* 0x0000000145397824 */ /* 0x000fe200078e0213 */
[----:B------:R-:W-:Y:S06]  /*1e50*/  @!P0 BRA `(.L_x_27) ;  /* 0x0000001800a88947 */ /* 0x000fec0003800000 */
[----:B------:R-:W-:Y:S01]  /*1e60*/  ULDC.64 UR8, c[0x0][0x6b8] ;  /* 0x0001ae0000087ab9 */ /* 0x000fe20000000a00 */
[----:B------:R-:W-:Y:S01]  /*1e70*/  ULDC.64 UR16, c[0x0][0x6b0] ;  /* 0x0001ac0000107ab9 */ /* 0x000fe20000000a00 */
[----:B------:R-:W-:Y:S01]  /*1e80*/  IMAD.WIDE.U32 R18, R5, UR8, R10 ;  /* 0x0000000805127c25 */ /* 0x000fe2000f8e000a */
[----:B------:R-:W-:Y:S01]  /*1e90*/  ULDC.64 UR24, c[0x0][0x6a8] ;  /* 0x0001aa0000187ab9 */ /* 0x000fe20000000a00 */
[----:B------:R-:W0:Y:S01]  /*1ea0*/  LDC.64 R58, c[0x0][0x6b0] ;  /* 0x0001ac00ff3a7b82 */ /* 0x000e220000000a00 */
[----:B------:R-:W-:Y:S01]  /*1eb0*/  ULDC.64 UR10, c[0x0][0x6c0] ;  /* 0x0001b000000a7ab9 */ /* 0x000fe20000000a00 */
[----:B------:R-:W-:Y:S01]  /*1ec0*/  IMAD R6, R56, UR8, RZ ;  /* 0x0000000838067c24 */ /* 0x000fe2000f8e02ff */
[----:B------:R-:W-:Y:S01]  /*1ed0*/  IADD3 R20, P0, R60, R18, RZ ;  /* 0x000000123c147210 */ /* 0x000fe20007f1e0ff */
[----:B------:R-:W-:Y:S02]  /*1ee0*/  IMAD R23, R63, UR16, RZ ;  /* 0x000000103f177c24 */ /* 0x000fe4000f8e02ff */
[----:B------:R-:W-:-:S02]  /*1ef0*/  IMAD R67, R5, UR9, R6 ;  /* 0x0000000905437c24 */ /* 0x000fc4000f8e0206 */
[----:B------:R-:W-:-:S03]  /*1f00*/  IMAD R71, R62, UR17, R23 ;  /* 0x000000113e477c24 */ /* 0x000fc6000f8e0217 */
[----:B------:R-:W-:-:S03]  /*1f10*/  IADD3.X R21, R61, R19, R67, P0, !PT ;  /* 0x000000133d157210 */ /* 0x000fc600007fe443 */
[----:B------:R-:W-:-:S04]  /*1f20*/  IMAD.WIDE.U32 R18, R62, UR16, R20 ;  /* 0x000000103e127c25 */ /* 0x000fc8000f8e0014 */
[----:B------:R-:W-:Y:S01]  /*1f30*/  IMAD.IADD R19, R19, 0x1, R71 ;  /* 0x0000000113137824 */ /* 0x000fe200078e0247 */
[----:B------:R-:W-:-:S04]  /*1f40*/  LEA R22, P0, R18, UR24, 0x2 ;  /* 0x0000001812167c11 */ /* 0x000fc8000f8010ff */
[----:B------:R-:W-:-:S05]  /*1f50*/  LEA.HI.X R23, R18, UR25, R19, 0x2, P0 ;  /* 0x0000001912177c11 */ /* 0x000fca00080f1413 */
[----:B------:R-:W2:Y:S01]  /*1f60*/  @P5 LDG.E.LTC128B R6, desc[UR20][R22.64] ;  /* 0x0000001416065981 */ /* 0x000ea2000c1e1920 */
[----:B------:R-:W-:Y:S01]  /*1f70*/  IMAD.WIDE.U32 R18, R62, UR16, R60 ;  /* 0x000000103e127c25 */ /* 0x000fe2000f8e003c */
[----:B------:R-:W-:Y:S01]  /*1f80*/  LEA R56, P0, R68, UR10, 0x2 ;  /* 0x0000000a44387c11 */ /* 0x000fe2000f8010ff */
[----:B------:R-:W-:Y:S01]  /*1f90*/  BSSY B1, `(.L_x_28) ;  /* 0x0000016000017945 */ /* 0x000fe20003800000 */
[----:B------:R-:W-:Y:S02]  /*1fa0*/  IADD3 R18, P2, R10, R18, RZ ;  /* 0x000000120a127210 */ /* 0x000fe40007f5e0ff */
[----:B------:R-:W-:Y:S01]  /*1fb0*/  LEA.HI.X R57, R68, UR11, R57, 0x2, P0 ;  /* 0x0000000b44397c11 */ /* 0x000fe200080f1439 */
[----:B0-----:R-:W-:Y:S01]  /*1fc0*/  IMAD.WIDE.U32 R68, R62, UR16, R58 ;  /* 0x000000103e447c25 */ /* 0x001fe2000f8e003a */
[----:B------:R-:W-:Y:S02]  /*1fd0*/  ISETP.GT.AND P0, PT, R4, 0x1, PT ;  /* 0x000000010400780c */ /* 0x000fe40003f04270 */
[----:B------:R-:W-:Y:S01]  /*1fe0*/  IADD3.X R19, R11, R71, R19, P2, !PT ;  /* 0x000000470b137210 */ /* 0x000fe200017fe413 */
[----:B------:R-:W-:Y:S01]  /*1ff0*/  IMAD.IADD R71, R71, 0x1, R69 ;  /* 0x0000000147477824 */ /* 0x000fe200078e0245 */
[----:B------:R-:W-:-:S02]  /*2000*/  ISETP.GT.AND P2, PT, R66, RZ, P0 ;  /* 0x000000ff4200720c */ /* 0x000fc40000744270 */
[----:B------:R-:W-:Y:S01]  /*2010*/  LEA R58, P4, R72, R56, 0x2 ;  /* 0x00000038483a7211 */ /* 0x000fe200078810ff */
[----:B------:R-:W-:-:S04]  /*2020*/  IMAD.WIDE.U32 R18, R5, UR8, R18 ;  /* 0x0000000805127c25 */ /* 0x000fc8000f8e0012 */
[----:B------:R-:W-:Y:S02]  /*2030*/  IMAD.IADD R19, R67, 0x1, R19 ;  /* 0x0000000143137824 */ /* 0x000fe400078e0213 */
[----:B--2---:R-:W-:-:S04]  /*2040*/  FMUL R63, R6, R13 ;  /* 0x0000000d063f7220 */ /* 0x004fc80000400000 */
[----:B------:R-:W-:Y:S01]  /*2050*/  FFMA R75, R24, R12, R63 ;  /* 0x0000000c184b7223 */ /* 0x000fe2000000003f */
[----:B------:R-:W-:-:S04]  /*2060*/  IADD3 R24, P6, R20, R68, RZ ;  /* 0x0000004414187210 */ /* 0x000fc80007fde0ff */
[----:B------:R0:W-:Y:S01]  /*2070*/  @P5 STG.E desc[UR20][R56.64], R75 ;  /* 0x0000004b38005986 */ /* 0x0001e2000c101914 */
[----:B------:R-:W-:Y:S01]  /*2080*/  IMAD.X R21, R71, 0x1, R21, P6 ;  /* 0x0000000147157824 */ /* 0x000fe200030e0615 */
[----:B------:R-:W-:Y:S02]  /*2090*/  LEA R62, P6, R18, UR24, 0x2 ;  /* 0x00000018123e7c11 */ /* 0x000fe4000f8c10ff */
[----:B------:R-:W-:Y:S02]  /*20a0*/  LEA R20, P5, R24, UR24, 0x2 ;  /* 0x0000001818147c11 */ /* 0x000fe4000f8a10ff */
[----:B------:R-:W-:Y:S02]  /*20b0*/  LEA.HI.X R63, R18, UR25, R19, 0x2, P6 ;  /* 0x00000019123f7c11 */ /* 0x000fe4000b0f1413 */
[----:B------:R-:W-:Y:S01]  /*20c0*/  LEA.HI.X R21, R24, UR25, R21, 0x2, P5 ;  /* 0x0000001918157c11 */ /* 0x000fe2000a8f1415 */
[----:B------:R-:W-:Y:S08]  /*20d0*/  @!P2 BRA `(.L_x_29) ;  /* 0x000000000004a947 */ /* 0x000ff00003800000 */
[----:B------:R1:W5:Y:S02]  /*20e0*/  LDG.E.LTC128B R6, desc[UR20][R20.64] ;  /* 0x0000001414067981 */ /* 0x000364000c1e1920 */
.L_x_29:
[----:B------:R-:W-:Y:S05]  /*20f0*/  BSYNC B1 ;  /* 0x0000000000017941 */ /* 0x000fea0003800000 */
.L_x_28:
[----:B-----5:R-:W-:Y:S01]  /*2100*/  FMUL R24, R6, R13 ;  /* 0x0000000d06187220 */ /* 0x020fe20000400000 */
[----:B------:R-:W-:Y:S01]  /*2110*/  LEA.HI.X R59, R72, R57, R73, 0x2, P4 ;  /* 0x00000039483b7211 */ /* 0x000fe200020f1449 */
[----:B------:R-:W-:Y:S01]  /*2120*/  BSSY B1, `(.L_x_30) ;  /* 0x0000008000017945 */ /* 0x000fe20003800000 */
[----:B------:R-:W-:Y:S01]  /*2130*/  ISETP.GT.AND P1, PT, R66, 0x8, P1 ;  /* 0x000000084200780c */ /* 0x000fe20000f24270 */
[----:B------:R-:W-:Y:S01]  /*2140*/  FFMA R25, R25, R12, R24 ;  /* 0x0000000c19197223 */ /* 0x000fe20000000018 */
[----:B------:R-:W-:-:S04]  /*2150*/  IADD3 R18, P5, P6, R10, R68, R60 ;  /* 0x000000440a127210 */ /* 0x000fc80007ebe03c */
[----:B------:R2:W-:Y:S01]  /*2160*/  @P2 STG.E desc[UR20][R58.64], R25 ;  /* 0x000000193a002986 */ /* 0x0005e2000c101914 */
[----:B------:R-:W-:-:S06]  /*2170*/  IADD3.X R19, R11, R71, R61, P5, P6 ;  /* 0x000000470b137210 */ /* 0x000fcc0002fec43d */
[----:B------:R-:W-:Y:S05]  /*2180*/  @!P1 BRA `(.L_x_31) ;  /* 0x0000000000049947 */ /* 0x000fea0003800000 */
[----:B------:R3:W5:Y:S02]  /*2190*/  LDG.E.LTC128B R6, desc[UR20][R62.64+0x20] ;  /* 0x000020143e067981 */ /* 0x000764000c1e1920 */
.L_x_31:
[----:B------:R-:W-:Y:S05]  /*21a0*/  BSYNC B1 ;  /* 0x0000000000017941 */ /* 0x000fea0003800000 */
.L_x_30:
[----:B------:R-:W-:-:S04]  /*21b0*/  IMAD.WIDE.U32 R18, R5, UR8, R18 ;  /* 0x0000000805127c25 */ /* 0x000fc8000f8e0012 */
[----:B--2--5:R-:W-:Y:S01]  /*21c0*/  FMUL R25, R6, R13 ;  /* 0x0000000d06197220 */ /* 0x024fe20000400000 */
[----:B------:R-:W-:Y:S01]  /*21d0*/  ISETP.GT.AND P0, PT, R66, 0x8, P0 ;  /* 0x000000084200780c */ /* 0x000fe20000704270 */
[----:B------:R-:W-:Y:S01]  /*21e0*/  USHF.L.U64.HI UR11, UR16, 0x5, UR17 ;  /* 0x00000005100b7899 */ /* 0x000fe20008010211 */
[----:B------:R-:W-:Y:S01]  /*21f0*/  IMAD.IADD R5, R67, 0x1, R19 ;  /* 0x0000000143057824 */ /* 0x000fe200078e0213 */
[----:B------:R-:W-:Y:S01]  /*2200*/  LEA R24, P5, R18, UR24, 0x2 ;  /* 0x0000001812187c11 */ /* 0x000fe2000f8a10ff */
[----:B------:R-:W-:Y:S01]  /*2210*/  FFMA R61, R26, R12, R25 ;  /* 0x0000000c1a3d7223 */ /* 0x000fe20000000019 */
[----:B------:R-:W-:Y:S01]  /*2220*/  @P1 IMAD.MOV.U32 R19, RZ, RZ, R57 ;  /* 0x000000ffff131224 */ /* 0x000fe200078e0039 */
[----:B------:R-:W-:Y:S01]  /*2230*/  ISETP.GT.AND P2, PT, R4, 0x8, PT ;  /* 0x000000080400780c */ /* 0x000fe20003f44270 */
[----:B------:R-:W-:Y:S01]  /*2240*/  USHF.L.U32 UR10, UR16, 0x5, URZ ;  /* 0x00000005100a7899 */ /* 0x000fe2000800063f */
[----:B------:R-:W-:Y:S01]  /*2250*/  LEA.HI.X R25, R18, UR25, R5, 0x2, P5 ;  /* 0x0000001912197c11 */ /* 0x000fe2000a8f1405 */
[----:B------:R-:W-:Y:S01]  /*2260*/  @P1 IMAD.MOV.U32 R18, RZ, RZ, R56 ;  /* 0x000000ffff121224 */ /* 0x000fe200078e0038 */
[----:B------:R-:W-:Y:S01]  /*2270*/  BSSY B1, `(.L_x_32) ;  /* 0x0000005000017945 */ /* 0x000fe20003800000 */
[----:B------:R-:W-:-:S03]  /*2280*/  ISETP.GT.AND P4, PT, R66, RZ, P2 ;  /* 0x000000ff4200720c */ /* 0x000fc60001784270 */
[----:B------:R2:W-:Y:S01]  /*2290*/  @P1 STG.E desc[UR20][R18.64+0x20], R61 ;  /* 0x0000203d12001986 */ /* 0x0005e2000c101914 */
[----:B------:R-:W-:Y:S09]  /*22a0*/  @!P0 BRA `(.L_x_33) ;  /* 0x0000000000048947 */ /* 0x000ff20003800000 */
[----:B------:R4:W5:Y:S02]  /*22b0*/  LDG.E.LTC128B R6, desc[UR20][R24.64+0x20] ;  /* 0x0000201418067981 */ /* 0x000964000c1e1920 */
.L_x_33:
[----:B------:R-:W-:Y:S05]  /*22c0*/  BSYNC B1 ;  /* 0x0000000000017941 */ /* 0x000fea0003800000 */
.L_x_32:
[----:B--2--5:R-:W-:Y:S01]  /*22d0*/  FMUL R18, R6, R13 ;  /* 0x0000000d06127220 */ /* 0x024fe20000400000 */
[----:B----4-:R-:W-:-:S03]  /*22e0*/  IADD3 R24, P1, R22, UR10, RZ ;  /* 0x0000000a16187c10 */ /* 0x010fc6000ff3e0ff */
[----:B---3--:R-:W-:Y:S01]  /*22f0*/  FFMA R63, R27, R12, R18 ;  /* 0x0000000c1b3f7223 */ /* 0x008fe20000000012 */
[----:B------:R-:W-:Y:S01]  /*2300*/  IMAD.MOV.U32 R18, RZ, RZ, R6 ;  /* 0x000000ffff127224 */ /* 0x000fe200078e0006 */
[----:B------:R-:W-:-:S03]  /*2310*/  IADD3.X R25, R23, UR11, RZ, P1, !PT ;  /* 0x0000000b17197c10 */ /* 0x000fc60008ffe4ff */
[----:B------:R2:W-:Y:S04]  /*2320*/  @P0 STG.E desc[UR20][R58.64+0x20], R63 ;  /* 0x0000203f3a000986 */ /* 0x0005e8000c101914 */
[----:B------:R-:W3:Y:S01]  /*2330*/  @P4 LDG.E.LTC128B R18, desc[UR20][R24.64] ;  /* 0x0000001418124981 */ /* 0x000ee2000c1e1920 */
[C---:B------:R-:W-:Y:S01]  /*2340*/  IMAD.SHL.U32 R19, R72.reuse, 0x20, RZ ;  /* 0x0000002048137824 */ /* 0x040fe200078e00ff */
[----:B------:R-:W-:Y:S01]  /*2350*/  SHF.L.U64.HI R6, R72, 0x5, R73 ;  /* 0x0000000548067819 */ /* 0x000fe20000010249 */
[----:B------:R-:W-:Y:S01]  /*2360*/  BSSY B1, `(.L_x_34) ;  /* 0x000000c000017945 */ /* 0x000fe20003800000 */
[----:B------:R-:W-:Y:S02]  /*2370*/  ISETP.GT.AND P0, PT, R4, 0x9, PT ;  /* 0x000000090400780c */ /* 0x000fe40003f04270 */
[----:B------:R-:W-:-:S02]  /*2380*/  IADD3 R26, P5, R19, R56, RZ ;  /* 0x00000038131a7210 */ /* 0x000fc40007fbe0ff */
[----:B------:R-:W-:-:S03]  /*2390*/  ISETP.GT.AND P1, PT, R66, RZ, P0 ;  /* 0x000000ff4200720c */ /* 0x000fc60000724270 */
[----:B------:R-:W-:Y:S01]  /*23a0*/  IMAD.X R27, R6, 0x1, R57, P5 ;  /* 0x00000001061b7824 */ /* 0x000fe200028e0639 */
[----:B------:R-:W-:-:S04]  /*23b0*/  IADD3 R60, P5, R20, UR10, RZ ;  /* 0x0000000a143c7c10 */ /* 0x000fc8000ffbe0ff */
[----:B------:R-:W-:Y:S01]  /*23c0*/  IADD3.X R61, R21, UR11, RZ, P5, !PT ;  /* 0x0000000b153d7c10 */ /* 0x000fe2000affe4ff */
[----:B---3--:R-:W-:-:S04]  /*23d0*/  FMUL R5, R18, R13 ;  /* 0x0000000d12057220 */ /* 0x008fc80000400000 */
[----:B------:R-:W-:-:S05]  /*23e0*/  FFMA R5, R28, R12, R5 ;  /* 0x0000000c1c057223 */ /* 0x000fca0000000005 */
[----:B------:R2:W-:Y:S01]  /*23f0*/  @P4 STG.E desc[UR20][R26.64], R5 ;  /* 0x000000051a004986 */ /* 0x0005e2000c101914 */
[----:B------:R-:W-:Y:S05]  /*2400*/  @!P1 BRA `(.L_x_35) ;  /* 0x0000000000049947 */ /* 0x000fea0003800000 */
[----:B------:R3:W5:Y:S02]  /*2410*/  LDG.E.LTC128B R18, desc[UR20][R60.64] ;  /* 0x000000143c127981 */ /* 0x000764000c1e1920 */
.L_x_35:
[----:B------:R-:W-:Y:S05]  /*2420*/  BSYNC B1 ;  /* 0x0000000000017941 */ /* 0x000fea0003800000 */
.L_x_34:
[----:B------:R-:W-:Y:S01]  /*2430*/  UIADD3 UR8, UP0, UR10, 0x20, URZ ;  /* 0x000000200a087890 */ /* 0x000fe2000ff1e03f */
[----:B------:R-:W-:Y:S01]  /*2440*/  ISETP.GT.AND P2, PT, R66, 0x8, P2 ;  /* 0x000000084200780c */ /* 0x000fe20001744270 */
[----:B-----5:R-:W-:Y:S01]  /*2450*/  FMUL R28, R18, R13 ;  /* 0x0000000d121c7220 */ /* 0x020fe20000400000 */
[----:B------:R-:W-:Y:S01]  /*2460*/  IADD3 R62, P4, R19, R58, RZ ;  /* 0x0000003a133e7210 */ /* 0x000fe20007f9e0ff */
[----:B------:R-:W-:Y:S01]  /*2470*/  UIADD3.X UR9, URZ, UR11, URZ, UP0, !UPT ;  /* 0x0000000b3f097290 */ /* 0x000fe200087fe43f */
[----:B------:R-:W-:Y:S01]  /*2480*/  IMAD.MOV.U32 R68, RZ, RZ, R18 ;  /* 0x000000ffff447224 */ /* 0x000fe200078e0012 */
[----:B------:R-:W-:Y:S01]  /*2490*/  IADD3 R22, P5, R22, UR8, RZ ;  /* 0x0000000816167c10 */ /* 0x000fe2000ffbe0ff */
[----:B------:R-:W-:Y:S01]  /*24a0*/  FFMA R69, R29, R12, R28 ;  /* 0x0000000c1d457223 */ /* 0x000fe2000000001c */
[----:B--2---:R-:W-:Y:S02]  /*24b0*/  IMAD.X R63, R6, 0x1, R59, P4 ;  /* 0x00000001063f7824 */ /* 0x004fe400020e063b */
[----:B------:R-:W-:-:S03]  /*24c0*/  IADD3.X R23, R23, UR9, RZ, P5, !PT ;  /* 0x0000000917177c10 */ /* 0x000fc6000affe4ff */
[----:B------:R2:W-:Y:S04]  /*24d0*/  @P1 STG.E desc[UR20][R62.64], R69 ;  /* 0x000000453e001986 */ /* 0x0005e8000c101914 */
[----:B------:R-:W4:Y:S01]  /*24e0*/  @P2 LDG.E.LTC128B R68, desc[UR20][R22.64] ;  /* 0x0000001416442981 */ /* 0x000f22000c1e1920 */
[----:B------:R-:W-:Y:S01]  /*24f0*/  IADD3 R18, P1, R19, 0x20, RZ ;  /* 0x0000002013127810 */ /* 0x000fe20007f3e0ff */
[----:B------:R-:W-:Y:S01]  /*2500*/  BSSY B1, `(.L_x_36) ;  /* 0x000000c000017945 */ /* 0x000fe20003800000 */
[----:B------:R-:W-:Y:S02]  /*2510*/  ISETP.GT.AND P4, PT, R66, 0x8, P0 ;  /* 0x000000084200780c */ /* 0x000fe40000784270 */
[----:B------:R-:W-:Y:S01]  /*2520*/  IADD3 R28, P5, R18, R56, RZ ;  /* 0x00000038121c7210 */ /* 0x000fe20007fbe0ff */
[----:B------:R-:W-:Y:S01]  /*2530*/  IMAD.X R5, RZ, RZ, R6, P1 ;  /* 0x000000ffff057224 */ /* 0x000fe200008e0606 */
[----:B-1----:R-:W-:-:S03]  /*2540*/  IADD3 R20, P0, R20, UR8, RZ ;  /* 0x0000000814147c10 */ /* 0x002fc6000ff1e0ff */
[----:B------:R-:W-:Y:S01]  /*2550*/  IMAD.X R29, R5, 0x1, R57, P5 ;  /* 0x00000001051d7824 */ /* 0x000fe200028e0639 */
[----:B------:R-:W-:Y:S01]  /*2560*/  IADD3.X R21, R21, UR9, RZ, P0, !PT ;  /* 0x0000000915157c10 */ /* 0x000fe200087fe4ff */
[----:B----4-:R-:W-:-:S04]  /*2570*/  FMUL R67, R68, R13 ;  /* 0x0000000d44437220 */ /* 0x010fc80000400000 */
[----:B------:R-:W-:-:S05]  /*2580*/  FFMA R67, R30, R12, R67 ;  /* 0x0000000c1e437223 */ /* 0x000fca0000000043 */
[----:B------:R2:W-:Y:S01]  /*2590*/  @P2 STG.E desc[UR20][R28.64], R67 ;  /* 0x000000431c002986 */ /* 0x0005e2000c101914 */
[----:B------:R-:W-:Y:S05]  /*25a0*/  @!P4 BRA `(.L_x_37) ;  /* 0x000000000004c947 */ /* 0x000fea0003800000 */
[----:B------:R1:W5:Y:S02]  /*25b0*/  LDG.E.LTC128B R68, desc[UR20][R20.64] ;  /* 0x0000001414447981 */ /* 0x000364000c1e1920 */
.L_x_37:
[----:B------:R-:W-:Y:S05]  /*25c0*/  BSYNC B1 ;  /* 0x0000000000017941 */ /* 0x000fea0003800000 */
.L_x_36:
[----:B-1----:R-:W-:Y:S01]  /*25d0*/  IADD3 R20, P2, R18, R58, RZ ;  /* 0x0000003a12147210 */ /* 0x002fe20007f5e0ff */
[----:B-----5:R-:W-:Y:S01]  /*25e0*/  FMUL R22, R68, R13 ;  /* 0x0000000d44167220 */ /* 0x020fe20000400000 */
[C---:B------:R-:W-:Y:S01]  /*25f0*/  ISETP.GT.AND P1, PT, R4.reuse, 0x10, PT ;  /* 0x000000100400780c */ /* 0x040fe20003f24270 */
[----:B------:R-:W-:Y:S01]  /*2600*/  BSSY B1, `(.L_x_38) ;  /* 0x000000b000017945 */ /* 0x000fe20003800000 */
[----:B------:R-:W-:Y:S01]  /*2610*/  ISETP.GT.AND P0, PT, R4, 0x11, PT ;  /* 0x000000110400780c */ /* 0x000fe20003f04270 */
[----:B------:R-:W-:Y:S01]  /*2620*/  FFMA R31, R31, R12, R22 ;  /* 0x0000000c1f1f7223 */ /* 0x000fe20000000016 */
[----:B------:R-:W-:Y:S01]  /*2630*/  IMAD.X R21, R5, 0x1, R59, P2 ;  /* 0x0000000105157824 */ /* 0x000fe200010e063b */
[----:B------:R-:W-:Y:S02]  /*2640*/  ISETP.GT.AND P5, PT, R66, RZ, P1 ;  /* 0x000000ff4200720c */ /* 0x000fe40000fa4270 */
[----:B------:R-:W-:Y:S02]  /*2650*/  IADD3 R22, P2, R24, UR10, RZ ;  /* 0x0000000a18167c10 */ /* 0x000fe4000ff5e0ff */
[----:B------:R1:W-:Y:S01]  /*2660*/  @P4 STG.E desc[UR20][R20.64], R31 ;  /* 0x0000001f14004986 */ /* 0x0003e2000c101914 */
[----:B--2---:R-:W-:-:S02]  /*2670*/  IADD3 R28, P6, R26, R19, RZ ;  /* 0x000000131a1c7210 */ /* 0x004fc40007fde0ff */
[----:B------:R-:W-:-:S06]  /*2680*/  IADD3.X R23, R25, UR11, RZ, P2, !PT ;  /* 0x0000000b19177c10 */ /* 0x000fcc00097fe4ff */
[----:B------:R-:W-:Y:S05]  /*2690*/  @!P5 BRA `(.L_x_39) ;  /* 0x000000000004d947 */ /* 0x000fea0003800000 */
[----:B------:R2:W5:Y:S02]  /*26a0*/  LDG.E.LTC128B R68, desc[UR20][R22.64] ;  /* 0x0000001416447981 */ /* 0x000564000c1e1920 */
.L_x_39:
[----:B------:R-:W-:Y:S05]  /*26b0*/  BSYNC B1 ;  /* 0x0000000000017941 */ /* 0x000fea0003800000 */
.L_x_38:
[----:B-1---5:R-:W-:Y:S01]  /*26c0*/  FMUL R21, R68, R13 ;  /* 0x0000000d44157220 */ /* 0x022fe20000400000 */
[----:B------:R-:W-:Y:S01]  /*26d0*/  IMAD.X R29, R27, 0x1, R6, P6 ;  /* 0x000000011b1d7824 */ /* 0x000fe200030e0606 */
[----:B------:R-:W-:Y:S01]  /*26e0*/  ISETP.GT.AND P2, PT, R66, RZ, P0 ;  /* 0x000000ff4200720c */ /* 0x000fe20000744270 */
[----:B------:R-:W-:Y:S01]  /*26f0*/  BSSY B1, `(.L_x_40) ;  /* 0x0000008000017945 */ /* 0x000fe20003800000 */
[----:B------:R-:W-:Y:S01]  /*2700*/  FFMA R31, R32, R12, R21 ;  /* 0x0000000c201f7223 */ /* 0x000fe20000000015 */
[----:B------:R-:W-:Y:S02]  /*2710*/  IADD3 R20, P6, R60, UR10, RZ ;  /* 0x0000000a3c147c10 */ /* 0x000fe4000ffde0ff */
[----:B------:R-:W-:Y:S02]  /*2720*/  IADD3 R30, P4, R62, R19, RZ ;  /* 0x000000133e1e7210 */ /* 0x000fe40007f9e0ff */
[----:B------:R1:W-:Y:S01]  /*2730*/  @P5 STG.E desc[UR20][R28.64], R31 ;  /* 0x0000001f1c005986 */ /* 0x0003e2000c101914 */
[----:B------:R-:W-:-:S05]  /*2740*/  IADD3.X R21, R61, UR11, RZ, P6, !PT ;  /* 0x0000000b3d157c10 */ /* 0x000fca000b7fe4ff */
[----:B------:R-:W-:Y:S05]  /*2750*/  @!P2 BRA `(.L_x_41) ;  /* 0x000000000004a947 */ /* 0x000fea0003800000 */
[----:B------:R4:W5:Y:S02]  /*2760*/  LDG.E.LTC128B R68, desc[UR20][R20.64] ;  /* 0x0000001414447981 */ /* 0x000964000c1e1920 */
.L_x_41:
[----:B------:R-:W-:Y:S05]  /*2770*/  BSYNC B1 ;  /* 0x0000000000017941 */ /* 0x000fea0003800000 */
.L_x_40:
[----:B-----5:R-:W-:Y:S01]  /*2780*/  FMUL R32, R68, R13 ;  /* 0x0000000d44207220 */ /* 0x020fe20000400000 */
[----:B-1----:R-:W-:Y:S01]  /*2790*/  IMAD.X R31, R63, 0x1, R6, P4 ;  /* 0x000000013f1f7824 */ /* 0x002fe200020e0606 */
[----:B------:R-:W-:Y:S01]  /*27a0*/  ISETP.GT.AND P1, PT, R66, 0x8, P1 ;  /* 0x000000084200780c */ /* 0x000fe20000f24270 */
        /* <DEDUP_REMOVED lines=8> */
.L_x_43:
[----:B------:R-:W-:Y:S05]  /*2830*/  BSYNC B1 ;  /* 0x0000000000017941 */ /* 0x000fea0003800000 */
.L_x_42:
[----:B0----5:R-:W-:Y:S01]  /*2840*/  FMUL R25, R68, R13 ;  /* 0x0000000d44197220 */ /* 0x021fe20000400000 */
[----:B-1----:R-:W-:Y:S01]  /*2850*/  IMAD.X R33, R5, 0x1, R27, P5 ;  /* 0x0000000105217824 */ /* 0x002fe200028e061b */
[----:B------:R-:W-:Y:S01]  /*2860*/  ISETP.GT.AND P2, PT, R66, 0x8, P0 ;  /* 0x000000084200780c */ /* 0x000fe20000744270 */
[----:B------:R-:W-:Y:S01]  /*2870*/  BSSY B1, `(.L_x_44) ;  /* 0x0000007000017945 */ /* 0x000fe20003800000 */
[----:B------:R-:W-:Y:S01]  /*2880*/  FFMA R27, R34, R12, R25 ;  /* 0x0000000c221b7223 */ /* 0x000fe20000000019 */
[----:B------:R-:W-:-:S04]  /*2890*/  IADD3 R24, P0, R60, UR8, RZ ;  /* 0x000000083c187c10 */ /* 0x000fc8000ff1e0ff */
[----:B------:R0:W-:Y:S01]  /*28a0*/  @P1 STG.E desc[UR20][R32.64], R27 ;  /* 0x0000001b20001986 */ /* 0x0001e2000c101914 */
[----:B------:R-:W-:-:S05]  /*28b0*/  IADD3.X R25, R61, UR9, RZ, P0, !PT ;  /* 0x000000093d197c10 */ /* 0x000fca00087fe4ff */
[----:B------:R-:W-:Y:S05]  /*28c0*/  @!P2 BRA `(.L_x_45) ;  /* 0x000000000004a947 */ /* 0x000fea0003800000 */
[----:B------:R1:W5:Y:S02]  /*28d0*/  LDG.E.LTC128B R68, desc[UR20][R24.64] ;  /* 0x0000001418447981 */ /* 0x000364000c1e1920 */
.L_x_45:
[----:B------:R-:W-:Y:S05]  /*28e0*/  BSYNC B1 ;  /* 0x0000000000017941 */ /* 0x000fea0003800000 */
.L_x_44:
        /* <DEDUP_REMOVED lines=10> */
[----:B0-----:R-:W-:-:S02]  /*2990*/  IADD3 R32, P5, R28, R19, RZ ;  /* 0x000000131c207210 */ /* 0x001fc40007fbe0ff */
[----:B------:R-:W-:-:S06]  /*29a0*/  IADD3.X R27, R23, UR11, RZ, P6, !PT ;  /* 0x0000000b171b7c10 */ /* 0x000fcc000b7fe4ff */
[----:B------:R-:W-:Y:S05]  /*29b0*/  @!P4 BRA `(.L_x_47) ;  /* 0x000000000004c947 */ /* 0x000fea0003800000 */
[----:B------:R0:W5:Y:S02]  /*29c0*/  LDG.E.LTC128B R68, desc[UR20][R26.64] ;  /* 0x000000141a447981 */ /* 0x000164000c1e1920 */
.L_x_47:
[----:B------:R-:W-:Y:S05]  /*29d0*/  BSYNC B1 ;  /* 0x0000000000017941 */ /* 0x000fea0003800000 */
.L_x_46:
        /* <DEDUP_REMOVED lines=11> */
.L_x_49:
[----:B------:R-:W-:Y:S05]  /*2a90*/  BSYNC B1 ;  /* 0x0000000000017941 */ /* 0x000fea0003800000 */
.L_x_48:
[----:B-----5:R-:W-:Y:S01]  /*2aa0*/  FMUL R36, R68, R13 ;  /* 0x0000000d44247220 */ /* 0x020fe20000400000 */
[----:B-1----:R-:W-:Y:S01]  /*2ab0*/  IMAD.X R35, R31, 0x1, R6, P5 ;  /* 0x000000011f237824 */ /* 0x002fe200028e0606 */
[----:B------:R-:W-:Y:S01]  /*2ac0*/  ISETP.GT.AND P1, PT, R66, 0x8, P1 ;  /* 0x000000084200780c */ /* 0x000fe20000f24270 */
[----:B------:R-:W-:Y:S01]  /*2ad0*/  BSSY B1, `(.L_x_50) ;  /* 0x0000008000017945 */ /* 0x000fe20003800000 */
[----:B------:R-:W-:Y:S01]  /*2ae0*/  FFMA R37, R37, R12, R36 ;  /* 0x0000000c25257223 */ /* 0x000fe20000000024 */
[----:B--2---:R-:W-:Y:S02]  /*2af0*/  IADD3 R22, P4, R22, UR8, RZ ;  /* 0x0000000816167c10 */ /* 0x004fe4000ff9e0ff */
[----:B------:R-:W-:Y:S02]  /*2b00*/  IADD3 R36, P5, R28, R18, RZ ;  /* 0x000000121c247210 */ /* 0x000fe40007fbe0ff */
[----:B------:R1:W-:Y:S01]  /*2b10*/  @P2 STG.E desc[UR20][R34.64], R37 ;  /* 0x0000002522002986 */ /* 0x0003e2000c101914 */
[----:B------:R-:W-:-:S05]  /*2b20*/  IADD3.X R23, R23, UR9, RZ, P4, !PT ;  /* 0x0000000917177c10 */ /* 0x000fca000a7fe4ff */
[----:B------:R-:W-:Y:S05]  /*2b30*/  @!P1 BRA `(.L_x_51) ;  /* 0x0000000000049947 */ /* 0x000fea0003800000 */
[----:B------:R2:W5:Y:S02]  /*2b40*/  LDG.E.LTC128B R68, desc[UR20][R22.64] ;  /* 0x0000001416447981 */ /* 0x000564000c1e1920 */
.L_x_51:
[----:B------:R-:W-:Y:S05]  /*2b50*/  BSYNC B1 ;  /* 0x0000000000017941 */ /* 0x000fea0003800000 */
.L_x_50:
[----:B--2--5:R-:W-:Y:S01]  /*2b60*/  FMUL R23, R68, R13 ;  /* 0x0000000d44177220 */ /* 0x024fe20000400000 */
[----:B-1----:R-:W-:Y:S01]  /*2b70*/  IMAD.X R37, R29, 0x1, R5, P5 ;  /* 0x000000011d257824 */ /* 0x002fe200028e0605 */
[----:B------:R-:W-:Y:S01]  /*2b80*/  ISETP.GT.AND P2, PT, R66, 0x8, P0 ;  /* 0x000000084200780c */ /* 0x000fe20000744270 */
[----:B------:R-:W-:Y:S01]  /*2b90*/  BSSY B1, `(.L_x_52) ;  /* 0x0000007000017945 */ /* 0x000fe20003800000 */
[----:B------:R-:W-:Y:S01]  /*2ba0*/  FFMA R23, R38, R12, R23 ;  /* 0x0000000c26177223 */ /* 0x000fe20000000017 */
[----:B----4-:R-:W-:-:S04]  /*2bb0*/  IADD3 R20, P0, R20, UR8, RZ ;  /* 0x0000000814147c10 */ /* 0x010fc8000ff1e0ff */
[----:B------:R1:W-:Y:S01]  /*2bc0*/  @P1 STG.E desc[UR20][R36.64], R23 ;  /* 0x0000001724001986 */ /* 0x0003e2000c101914 */
[----:B------:R-:W-:-:S05]  /*2bd0*/  IADD3.X R21, R21, UR9, RZ, P0, !PT ;  /* 0x0000000915157c10 */ /* 0x000fca00087fe4ff */
[----:B------:R-:W-:Y:S05]  /*2be0*/  @!P2 BRA `(.L_x_53) ;  /* 0x000000000004a947 */ /* 0x000fea0003800000 */
[----:B------:R2:W5:Y:S02]  /*2bf0*/  LDG.E.LTC128B R68, desc[UR20][R20.64] ;  /* 0x0000001414447981 */ /* 0x000564000c1e1920 */
.L_x_53:
[----:B------:R-:W-:Y:S05]  /*2c00*/  BSYNC B1 ;  /* 0x0000000000017941 */ /* 0x000fea0003800000 */
.L_x_52:
[----:B--2---:R-:W-:Y:S01]  /*2c10*/  IADD3 R20, P5, R30, R18, RZ ;  /* 0x000000121e147210 */ /* 0x004fe20007fbe0ff */
        /* <DEDUP_REMOVED lines=9> */
[----:B------:R-:W-:-:S02]  /*2cb0*/  IADD3 R28, P5, R32, R19, RZ ;  /* 0x00000013201c7210 */ /* 0x000fc40007fbe0ff */
[----:B-1----:R-:W-:-:S06]  /*2cc0*/  IADD3.X R23, R27, UR11, RZ, P6, !PT ;  /* 0x0000000b1b177c10 */ /* 0x002fcc000b7fe4ff */
[----:B------:R-:W-:Y:S05]  /*2cd0*/  @!P4 BRA `(.L_x_55) ;  /* 0x000000000004c947 */ /* 0x000fea0003800000 */
[----:B------:R1:W5:Y:S02]  /*2ce0*/  LDG.E.LTC128B R68, desc[UR20][R22.64] ;  /* 0x0000001416447981 */ /* 0x000364000c1e1920 */
.L_x_55:
[----:B------:R-:W-:Y:S05]  /*2cf0*/  BSYNC B1 ;  /* 0x0000000000017941 */ /* 0x000fea0003800000 */
.L_x_54:
[----:B--2--5:R-:W-:Y:S01]  /*2d00*/  FMUL R21, R68, R13 ;  /* 0x0000000d44157220 */ /* 0x024fe20000400000 */
        /* <DEDUP_REMOVED lines=10> */
.L_x_57:
[----:B------:R-:W-:Y:S05]  /*2db0*/  BSYNC B1 ;  /* 0x0000000000017941 */ /* 0x000fea0003800000 */
.L_x_56:
[----:B-----5:R-:W-:Y:S01]  /*2dc0*/  FMUL R36, R68, R13 ;  /* 0x0000000d44247220 */ /* 0x020fe20000400000 */
[----:B--2---:R-:W-:Y:S01]  /*2dd0*/  IMAD.X R31, R35, 0x1, R6, P5 ;  /* 0x00000001231f7824 */ /* 0x004fe200028e0606 */
[----:B------:R-:W-:Y:S01]  /*2de0*/  ISETP.GT.AND P1, PT, R66, 0x8, P1 ;  /* 0x000000084200780c */ /* 0x000fe20000f24270 */
[----:B------:R-:W-:Y:S01]  /*2df0*/  BSSY B1, `(.L_x_58) ;  /* 0x0000008000017945 */ /* 0x000fe20003800000 */
[----:B------:R-:W-:Y:S01]  /*2e00*/  FFMA R41, R41, R12, R36 ;  /* 0x0000000c29297223 */ /* 0x000fe20000000024 */
[----:B0-----:R-:W-:Y:S02]  /*2e10*/  IADD3 R26, P4, R26, UR8, RZ ;  /* 0x000000081a1a7c10 */ /* 0x001fe4000ff9e0ff */
[----:B------:R-:W-:Y:S02]  /*2e20*/  IADD3 R36, P5, R32, R18, RZ ;  /* 0x0000001220247210 */ /* 0x000fe40007fbe0ff */
[----:B------:R0:W-:Y:S01]  /*2e30*/  @P2 STG.E desc[UR20][R30.64], R41 ;  /* 0x000000291e002986 */ /* 0x0001e2000c101914 */
[----:B------:R-:W-:-:S05]  /*2e40*/  IADD3.X R27, R27, UR9, RZ, P4, !PT ;  /* 0x000000091b1b7c10 */ /* 0x000fca000a7fe4ff */
[----:B------:R-:W-:Y:S05]  /*2e50*/  @!P1 BRA `(.L_x_59) ;  /* 0x0000000000049947 */ /* 0x000fea0003800000 */
[----:B------:R2:W5:Y:S02]  /*2e60*/  LDG.E.LTC128B R68, desc[UR20][R26.64] ;  /* 0x000000141a447981 */ /* 0x000564000c1e1920 */
.L_x_59:
[----:B------:R-:W-:Y:S05]  /*2e70*/  BSYNC B1 ;  /* 0x0000000000017941 */ /* 0x000fea0003800000 */
.L_x_58:
[----:B--2--5:R-:W-:Y:S01]  /*2e80*/  FMUL R27, R68, R13 ;  /* 0x0000000d441b7220 */ /* 0x024fe20000400000 */
[----:B------:R-:W-:Y:S01]  /*2e90*/  IMAD.X R37, R33, 0x1, R5, P5 ;  /* 0x0000000121257824 */ /* 0x000fe200028e0605 */
        /* <DEDUP_REMOVED lines=8> */
.L_x_61:
[----:B------:R-:W-:Y:S05]  /*2f20*/  BSYNC B1 ;  /* 0x0000000000017941 */ /* 0x000fea0003800000 */
.L_x_60:
[----:B0-----:R-:W-:Y:S01]  /*2f30*/  IADD3 R24, P5, R34, R18, RZ ;  /* 0x0000001222187210 */ /* 0x001fe20007fbe0ff */
        /* <DEDUP_REMOVED lines=10> */
[----:B--2---:R-:W-:-:S06]  /*2fe0*/  IADD3.X R27, R23, UR11, RZ, P6, !PT ;  /* 0x0000000b171b7c10 */ /* 0x004fcc000b7fe4ff */
[----:B------:R-:W-:Y:S05]  /*2ff0*/  @!P4 BRA `(.L_x_63) ;  /* 0x000000000004c947 */ /* 0x000fea0003800000 */
[----:B------:R2:W5:Y:S02]  /*3000*/  LDG.E.LTC128B R68, desc[UR20][R26.64] ;  /* 0x000000141a447981 */ /* 0x000564000c1e1920 */
.L_x_63:
[----:B------:R-:W-:Y:S05]  /*3010*/  BSYNC B1 ;  /* 0x0000000000017941 */ /* 0x000fea0003800000 */
.L_x_62:
[----:B0----5:R-:W-:Y:S01]  /*3020*/  FMUL R25, R68, R13 ;  /* 0x0000000d44197220 */ /* 0x021fe20000400000 */
        /* <DEDUP_REMOVED lines=10> */
.L_x_65:
[----:B------:R-:W-:Y:S05]  /*30d0*/  BSYNC B1 ;  /* 0x0000000000017941 */ /* 0x000fea0003800000 */
.L_x_64:
[----:B-----5:R-:W-:Y:S01]  /*30e0*/  FMUL R36, R68, R13 ;  /* 0x0000000d44247220 */ /* 0x020fe20000400000 */
[----:B0-----:R-:W-:Y:S01]  /*30f0*/  IMAD.X R35, R31, 0x1, R6, P5 ;  /* 0x000000011f237824 */ /* 0x001fe200028e0606 */
[----:B------:R-:W-:Y:S01]  /*3100*/  ISETP.GT.AND P1, PT, R66, 0x8, P1 ;  /* 0x000000084200780c */ /* 0x000fe20000f24270 */
[----:B------:R-:W-:Y:S01]  /*3110*/  BSSY B1, `(.L_x_66) ;  /* 0x0000008000017945 */ /* 0x000fe20003800000 */
[----:B------:R-:W-:Y:S01]  /*3120*/  FFMA R45, R45, R12, R36 ;  /* 0x0000000c2d2d7223 */ /* 0x000fe20000000024 */
[----:B-1----:R-:W-:Y:S02]  /*3130*/  IADD3 R22, P4, R22, UR8, RZ ;  /* 0x0000000816167c10 */ /* 0x002fe4000ff9e0ff */
[----:B------:R-:W-:Y:S02]  /*3140*/  IADD3 R36, P5, R28, R18, RZ ;  /* 0x000000121c247210 */ /* 0x000fe40007fbe0ff */
[----:B------:R0:W-:Y:S01]  /*3150*/  @P2 STG.E desc[UR20][R34.64], R45 ;  /* 0x0000002d22002986 */ /* 0x0001e2000c101914 */
[----:B------:R-:W-:-:S05]  /*3160*/  IADD3.X R23, R23, UR9, RZ, P4, !PT ;  /* 0x0000000917177c10 */ /* 0x000fca000a7fe4ff */
[----:B------:R-:W-:Y:S05]  /*3170*/  @!P1 BRA `(.L_x_67) ;  /* 0x0000000000049947 */ /* 0x000fea0003800000 */
[----:B------:R1:W5:Y:S02]  /*3180*/  LDG.E.LTC128B R68, desc[UR20][R22.64] ;  /* 0x0000001416447981 */ /* 0x000364000c1e1920 */
.L_x_67:
[----:B------:R-:W-:Y:S05]  /*3190*/  BSYNC B1 ;  /* 0x0000000000017941 */ /* 0x000fea0003800000 */
.L_x_66:
[----:B-1---5:R-:W-:Y:S01]  /*31a0*/  FMUL R23, R68, R13 ;  /* 0x0000000d44177220 */ /* 0x022fe20000400000 */
[----:B------:R-:W-:Y:S01]  /*31b0*/  IMAD.X R37, R29, 0x1, R5, P5 ;  /* 0x000000011d257824 */ /* 0x000fe200028e0605 */
        /* <DEDUP_REMOVED lines=8> */
.L_x_69:
[----:B------:R-:W-:Y:S05]  /*3240*/  BSYNC B1 ;  /* 0x0000000000017941 */ /* 0x000fea0003800000 */
.L_x_68:
[----:B----4-:R-:W-:Y:S01]  /*3250*/  IADD3 R20, P2, R30, R18, RZ ;  /* 0x000000121e147210 */ /* 0x010fe20007f5e0ff */
        /* <DEDUP_REMOVED lines=13> */
.L_x_71:
[----:B------:R-:W-:Y:S05]  /*3330*/  BSYNC B1 ;  /* 0x0000000000017941 */ /* 0x000fea0003800000 */
.L_x_70:
[----:B----45:R-:W-:Y:S01]  /*3340*/  FMUL R21, R68, R13 ;  /* 0x0000000d44157220 */ /* 0x030fe20000400000 */
[----:B------:R-:W-:Y:S01]  /*3350*/  IMAD.X R29, R33, 0x1, R6, P6 ;  /* 0x00000001211d7824 */ /* 0x000fe200030e0606 */
[----:B------:R-:W-:Y:S01]  /*3360*/  ISETP.GT.AND P2, PT, R66, RZ, P1 ;  /* 0x000000ff4200720c */ /* 0x000fe20000f44270 */
[----:B------:R-:W-:Y:S01]  /*3370*/  BSSY B1, `(.L_x_72) ;  /* 0x0000007000017945 */ /* 0x000fe20003800000 */
[----:B------:R-:W-:Y:S01]  /*3380*/  FFMA R21, R48, R12, R21 ;  /* 0x0000000c30157223 */ /* 0x000fe20000000015 */
[----:B------:R-:W-:-:S04]  /*3390*/  IADD3 R36, P0, R24, UR10, RZ ;  /* 0x0000000a18247c10 */ /* 0x000fc8000ff1e0ff */
[----:B------:R4:W-:Y:S01]  /*33a0*/  @P5 STG.E desc[UR20][R28.64], R21 ;  /* 0x000000151c005986 */ /* 0x0009e2000c101914 */
[----:B------:R-:W-:-:S05]  /*33b0*/  IADD3.X R37, R25, UR11, RZ, P0, !PT ;  /* 0x0000000b19257c10 */ /* 0x000fca00087fe4ff */
[----:B------:R-:W-:Y:S05]  /*33c0*/  @!P2 BRA `(.L_x_73) ;  /* 0x000000000004a947 */ /* 0x000fea0003800000 */
[----:B------:R0:W5:Y:S02]  /*33d0*/  LDG.E.LTC128B R68, desc[UR20][R36.64] ;  /* 0x0000001424447981 */ /* 0x000164000c1e1920 */
.L_x_73:
[----:B------:R-:W-:Y:S05]  /*33e0*/  BSYNC B1 ;  /* 0x0000000000017941 */ /* 0x000fea0003800000 */
.L_x_72:
[----:B------:R-:W-:Y:S01]  /*33f0*/  IADD3 R20, P5, R34, R19, RZ ;  /* 0x0000001322147210 */ /* 0x000fe20007fbe0ff */
[----:B-----5:R-:W-:Y:S01]  /*3400*/  FMUL R30, R68, R13 ;  /* 0x0000000d441e7220 */ /* 0x020fe20000400000 */
[----:B------:R-:W-:Y:S01]  /*3410*/  ISETP.GT.AND P4, PT, R66, 0x8, P4 ;  /* 0x000000084200780c */ /* 0x000fe20002784270 */
[----:B------:R-:W-:Y:S01]  /*3420*/  BSSY B1, `(.L_x_74) ;  /* 0x000000a000017945 */ /* 0x000fe20003800000 */
[----:B--2---:R-:W-:Y:S01]  /*3430*/  IADD3 R26, P6, R26, UR8, RZ ;  /* 0x000000081a1a7c10 */ /* 0x004fe2000ffde0ff */
[----:B------:R-:W-:Y:S01]  /*3440*/  FFMA R49, R49, R12, R30 ;  /* 0x0000000c31317223 */ /* 0x000fe2000000001e */
[----:B----4-:R-:W-:Y:S01]  /*3450*/  IMAD.X R21, R35, 0x1, R6, P5 ;  /* 0x0000000123157824 */ /* 0x010fe200028e0606 */
[----:B------:R-:W-:Y:S02]  /*3460*/  ISETP.GT.AND P0, PT, R4, 0x38, PT ;  /* 0x000000380400780c */ /* 0x000fe40003f04270 */
[----:B------:R-:W-:Y:S02]  /*3470*/  IADD3 R30, P5, R32, R18, RZ ;  /* 0x00000012201e7210 */ /* 0x000fe40007fbe0ff */
[----:B------:R2:W-:Y:S01]  /*3480*/  @P2 STG.E desc[UR20][R20.64], R49 ;  /* 0x0000003114002986 */ /* 0x0005e2000c101914 */
[----:B------:R-:W-:-:S03]  /*3490*/  IADD3.X R27, R27, UR9, RZ, P6, !PT ;  /* 0x000000091b1b7c10 */ /* 0x000fc6000b7fe4ff */
[----:B------:R-:W-:Y:S07]  /*34a0*/  @!P4 BRA `(.L_x_75) ;  /* 0x000000000004c947 */ /* 0x000fee0003800000 */
[----:B------:R4:W5:Y:S02]  /*34b0*/  LDG.E.LTC128B R68, desc[UR20][R26.64] ;  /* 0x000000141a447981 */ /* 0x000964000c1e1920 */
.L_x_75:
[----:B------:R-:W-:Y:S05]  /*34c0*/  BSYNC B1 ;  /* 0x0000000000017941 */ /* 0x000fea0003800000 */
.L_x_74:
[----:B----45:R-:W-:Y:S01]  /*34d0*/  FMUL R27, R68, R13 ;  /* 0x0000000d441b7220 */ /* 0x030fe20000400000 */
[----:B------:R-:W-:Y:S01]  /*34e0*/  IMAD.X R31, R33, 0x1, R5, P5 ;  /* 0x00000001211f7824 */ /* 0x000fe200028e0605 */
[----:B------:R-:W-:Y:S01]  /*34f0*/  ISETP.GT.AND P1, PT, R66, 0x8, P1 ;  /* 0x000000084200780c */ /* 0x000fe20000f24270 */
[----:B------:R-:W-:Y:S01]  /*3500*/  BSSY B1, `(.L_x_76) ;  /* 0x0000008000017945 */ /* 0x000fe20003800000 */
[----:B------:R-:W-:Y:S01]  /*3510*/  FFMA R27, R50, R12, R27 ;  /* 0x0000000c321b7223 */ /* 0x000fe2000000001b */
[----:B------:R-:W-:Y:S02]  /*3520*/  IADD3 R24, P5, R24, UR8, RZ ;  /* 0x0000000818187c10 */ /* 0x000fe4000ffbe0ff */
[----:B------:R-:W-:Y:S02]  /*3530*/  ISETP.GT.AND P2, PT, R4, 0x39, PT ;  /* 0x000000390400780c */ /* 0x000fe40003f44270 */
[----:B------:R4:W-:Y:S01]  /*3540*/  @P4 STG.E desc[UR20][R30.64], R27 ;  /* 0x0000001b1e004986 */ /* 0x0009e2000c101914 */
[----:B------:R-:W-:-:S05]  /*3550*/  IADD3.X R25, R25, UR9, RZ, P5, !PT ;  /* 0x0000000919197c10 */ /* 0x000fca000affe4ff */
[----:B------:R-:W-:Y:S05]  /*3560*/  @!P1 BRA `(.L_x_77) ;  /* 0x0000000000049947 */ /* 0x000fea0003800000 */
[----:B------:R0:W5:Y:S02]  /*3570*/  LDG.E.LTC128B R68, desc[UR20][R24.64] ;  /* 0x0000001418447981 */ /* 0x000164000c1e1920 */
.L_x_77:
[----:B------:R-:W-:Y:S05]  /*3580*/  BSYNC B1 ;  /* 0x0000000000017941 */ /* 0x000fea0003800000 */
.L_x_76:
[----:B0-----:R-:W-:Y:S01]  /*3590*/  IADD3 R24, P6, R34, R18, RZ ;  /* 0x0000001222187210 */ /* 0x001fe20007fde0ff */
[----:B-----5:R-:W-:Y:S01]  /*35a0*/  FMUL R4, R68, R13 ;  /* 0x0000000d44047220 */ /* 0x020fe20000400000 */
[----:B------:R-:W-:Y:S01]  /*35b0*/  ISETP.GT.AND P4, PT, R66, RZ, P0 ;  /* 0x000000ff4200720c */ /* 0x000fe20000784270 */
[----:B------:R-:W-:Y:S01]  /*35c0*/  BSSY B1, `(.L_x_78) ;  /* 0x0000009000017945 */ /* 0x000fe20003800000 */
[----:B------:R-:W-:Y:S01]  /*35d0*/  IADD3 R26, P5, R28, R19, RZ ;  /* 0x000000131c1a7210 */ /* 0x000fe20007fbe0ff */
[----:B------:R-:W-:Y:S02]  /*35e0*/  IMAD.X R25, R35, 0x1, R5, P6 ;  /* 0x0000000123197824 */ /* 0x000fe400030e0605 */
[----:B------:R-:W-:-:S05]  /*35f0*/  FFMA R51, R51, R12, R4 ;  /* 0x0000000c33337223 */ /* 0x000fca0000000004 */
[----:B------:R0:W-:Y:S03]  /*3600*/  @P1 STG.E desc[UR20][R24.64], R51 ;  /* 0x0000003318001986 */ /* 0x0001e6000c101914 */
[----:B------:R-:W-:Y:S05]  /*3610*/  @!P4 BRA `(.L_x_79) ;  /* 0x00000000000cc947 */ /* 0x000fea0003800000 */
[----:B0-----:R-:W-:-:S04]  /*3620*/  IADD3 R24, P1, R22, UR10, RZ ;  /* 0x0000000a16187c10 */ /* 0x001fc8000ff3e0ff */
[----:B------:R-:W-:-:S05]  /*3630*/  IADD3.X R25, R23, UR11, RZ, P1, !PT ;  /* 0x0000000b17197c10 */ /* 0x000fca0008ffe4ff */
[----:B------:R0:W5:Y:S04]  /*3640*/  LDG.E.LTC128B R68, desc[UR20][R24.64] ;  /* 0x0000001418447981 */ /* 0x000168000c1e1920 */
.L_x_79:
[----:B------:R-:W-:Y:S05]  /*3650*/  BSYNC B1 ;  /* 0x0000000000017941 */ /* 0x000fea0003800000 */
.L_x_78:
[----:B0----5:R-:W-:Y:S01]  /*3660*/  FMUL R25, R68, R13 ;  /* 0x0000000d44197220 */ /* 0x021fe20000400000 */
[----:B----4-:R-:W-:Y:S01]  /*3670*/  IMAD.X R27, R29, 0x1, R6, P5 ;  /* 0x000000011d1b7824 */ /* 0x010fe200028e0606 */
        /* <DEDUP_REMOVED lines=9> */
.L_x_81:
[----:B------:R-:W-:Y:S05]  /*3710*/  BSYNC B1 ;  /* 0x0000000000017941 */ /* 0x000fea0003800000 */
.L_x_80:
[----:B-----5:R-:W-:Y:S01]  /*3720*/  FMUL R4, R68, R13 ;  /* 0x0000000d44047220 */ /* 0x020fe20000400000 */
[----:B0-----:R-:W-:Y:S01]  /*3730*/  IMAD.X R31, R21, 0x1, R6, P5 ;  /* 0x00000001151f7824 */ /* 0x001fe200028e0606 */
[----:B------:R-:W-:Y:S01]  /*3740*/  ISETP.GT.AND P0, PT, R66, 0x8, P0 ;  /* 0x000000084200780c */ /* 0x000fe20000704270 */
[----:B------:R-:W-:Y:S01]  /*3750*/  BSSY B1, `(.L_x_82) ;  /* 0x0000008000017945 */ /* 0x000fe20003800000 */
[----:B------:R-:W-:Y:S01]  /*3760*/  FFMA R53, R53, R12, R4 ;  /* 0x0000000c35357223 */ /* 0x000fe20000000004 */
[----:B-1----:R-:W-:Y:S02]  /*3770*/  IADD3 R22, P4, R22, UR8, RZ ;  /* 0x0000000816167c10 */ /* 0x002fe4000ff9e0ff */
[----:B----4-:R-:W-:Y:S02]  /*3780*/  IADD3 R24, P5, R28, R18, RZ ;  /* 0x000000121c187210 */ /* 0x010fe40007fbe0ff */
[----:B------:R0:W-:Y:S01]  /*3790*/  @P1 STG.E desc[UR20][R30.64], R53 ;  /* 0x000000351e001986 */ /* 0x0001e2000c101914 */
[----:B------:R-:W-:-:S05]  /*37a0*/  IADD3.X R23, R23, UR9, RZ, P4, !PT ;  /* 0x0000000917177c10 */ /* 0x000fca000a7fe4ff */
[----:B------:R-:W-:Y:S05]  /*37b0*/  @!P0 BRA `(.L_x_83) ;  /* 0x0000000000048947 */ /* 0x000fea0003800000 */
[----:B------:R1:W5:Y:S02]  /*37c0*/  LDG.E.LTC128B R68, desc[UR20][R22.64] ;  /* 0x0000001416447981 */ /* 0x000364000c1e1920 */
.L_x_83:
[----:B------:R-:W-:Y:S05]  /*37d0*/  BSYNC B1 ;  /* 0x0000000000017941 */ /* 0x000fea0003800000 */
.L_x_82:
[----:B------:R-:W-:Y:S01]  /*37e0*/  ISETP.GT.AND P2, PT, R66, 0x8, P2 ;  /* 0x000000084200780c */ /* 0x000fe20001744270 */
[----:B-----5:R-:W-:Y:S01]  /*37f0*/  FMUL R19, R68, R13 ;  /* 0x0000000d44137220 */ /* 0x020fe20000400000 */
[----:B------:R-:W-:Y:S01]  /*3800*/  IMAD.X R25, R29, 0x1, R5, P5 ;  /* 0x000000011d197824 */ /* 0x000fe200028e0605 */
[----:B------:R-:W-:Y:S02]  /*3810*/  BSSY B1, `(.L_x_84) ;  /* 0x0000007000017945 */ /* 0x000fe40003800000 */
[----:B------:R-:W-:-:S05]  /*3820*/  FFMA R19, R54, R12, R19 ;  /* 0x0000000c36137223 */ /* 0x000fca0000000013 */
[----:B------:R4:W-:Y:S01]  /*3830*/  @P0 STG.E desc[UR20][R24.64], R19 ;  /* 0x0000001318000986 */ /* 0x0009e2000c101914 */
[----:B-1----:R-:W-:-:S04]  /*3840*/  IADD3 R22, P0, R36, UR8, RZ ;  /* 0x0000000824167c10 */ /* 0x002fc8000ff1e0ff */
[----:B------:R-:W-:Y:S01]  /*3850*/  IADD3.X R23, R37, UR9, RZ, P0, !PT ;  /* 0x0000000925177c10 */ /* 0x000fe200087fe4ff */
[----:B------:R-:W-:Y:S08]  /*3860*/  @!P2 BRA `(.L_x_85) ;  /* 0x000000000004a947 */ /* 0x000ff00003800000 */
[----:B------:R1:W5:Y:S02]  /*3870*/  LDG.E.LTC128B R68, desc[UR20][R22.64] ;  /* 0x0000001416447981 */ /* 0x000364000c1e1920 */
.L_x_85:
[----:B------:R-:W-:Y:S05]  /*3880*/  BSYNC B1 ;  /* 0x0000000000017941 */ /* 0x000fea0003800000 */
.L_x_84:
[----:B------:R-:W-:Y:S05]  /*3890*/  @!P2 BRA `(.L_x_86) ;  /* 0x0000000800d4a947 */ /* 0x000fea0003800000 */
[----:B------:R-:W-:Y:S01]  /*38a0*/  IADD3 R18, P0, R20, R18, RZ ;  /* 0x0000001214127210 */ /* 0x000fe20007f1e0ff */
[----:B-----5:R-:W-:-:S04]  /*38b0*/  FMUL R68, R68, R13 ;  /* 0x0000000d44447220 */ /* 0x020fc80000400000 */
[----:B----4-:R-:W-:Y:S02]  /*38c0*/  IMAD.X R19, R21, 0x1, R5, P0 ;  /* 0x0000000115137824 */ /* 0x010fe400000e0605 */
[----:B------:R-:W-:-:S05]  /*38d0*/  FFMA R55, R55, R12, R68 ;  /* 0x0000000c37377223 */ /* 0x000fca0000000044 */
[----:B------:R4:W-:Y:S01]  /*38e0*/  STG.E desc[UR20][R18.64], R55 ;  /* 0x0000003712007986 */ /* 0x0009e2000c101914 */
[----:B------:R-:W-:Y:S05]  /*38f0*/  BRA `(.L_x_86) ;  /* 0x0000000800bc7947 */ /* 0x000fea0003800000 */
.L_x_27:
[----:B------:R-:W-:Y:S01]  /*3900*/  ULDC.64 UR8, c[0x0][0x6c0] ;  /* 0x0001b00000087ab9 */ /* 0x000fe20000000a00 */
[----:B------:R-:W-:Y:S01]  /*3910*/  ISETP.GT.AND P2, PT, R4, 0x1, PT ;  /* 0x000000010400780c */ /* 0x000fe20003f44270 */
[-C--:B------:R-:W-:Y:S01]  /*3920*/  FMUL R5, R24, R12.reuse ;  /* 0x0000000c18057220 */ /* 0x080fe20000400000 */
[----:B------:R-:W-:Y:S01]  /*3930*/  LEA R18, P0, R68, UR8, 0x2 ;  /* 0x0000000844127c11 */ /* 0x000fe2000f8010ff */
[-C--:B------:R-:W-:Y:S01]  /*3940*/  FMUL R25, R25, R12.reuse ;  /* 0x0000000c19197220 */ /* 0x080fe20000400000 */
[----:B------:R-:W-:Y:S01]  /*3950*/  ISETP.GT.AND P4, PT, R66, RZ, P2 ;  /* 0x000000ff4200720c */ /* 0x000fe20001784270 */
[----:B------:R-:W-:Y:S01]  /*3960*/  IMAD.SHL.U32 R61, R72, 0x20, RZ ;  /* 0x00000020483d7824 */ /* 0x000fe200078e00ff */
[----:B------:R-:W-:Y:S01]  /*3970*/  LEA.HI.X R19, R68, UR9, R57, 0x2, P0 ;  /* 0x0000000944137c11 */ /* 0x000fe200080f1439 */
[-C--:B------:R-:W-:Y:S01]  /*3980*/  FMUL R57, R26, R12.reuse ;  /* 0x0000000c1a397220 */ /* 0x080fe20000400000 */
[----:B------:R-:W-:Y:S01]  /*3990*/  ISETP.GT.AND P1, PT, R66, 0x8, P1 ;  /* 0x000000084200780c */ /* 0x000fe20000f24270 */
[----:B------:R-:W-:Y:S01]  /*39a0*/  FMUL R27, R27, R12 ;  /* 0x0000000c1b1b7220 */ /* 0x000fe20000400000 */
[----:B------:R-:W-:Y:S01]  /*39b0*/  ISETP.GT.AND P0, PT, R4, 0x8, PT ;  /* 0x000000080400780c */ /* 0x000fe20003f04270 */
[----:B------:R0:W-:Y:S01]  /*39c0*/  @P5 STG.E desc[UR20][R18.64], R5 ;  /* 0x0000000512005986 */ /* 0x0001e2000c101914 */
[----:B------:R-:W-:Y:S01]  /*39d0*/  LEA R20, P5, R72, R18, 0x2 ;  /* 0x0000001248147211 */ /* 0x000fe200078a10ff */
[-C--:B------:R-:W-:Y:S01]  /*39e0*/  FMUL R29, R29, R12.reuse ;  /* 0x0000000c1d1d7220 */ /* 0x080fe20000400000 */
[----:B------:R-:W-:Y:S01]  /*39f0*/  ISETP.GT.AND P2, PT, R66, 0x8, P2 ;  /* 0x000000084200780c */ /* 0x000fe20001744270 */
[-C--:B------:R-:W-:Y:S01]  /*3a00*/  FMUL R31, R31, R12.reuse ;  /* 0x0000000c1f1f7220 */ /* 0x080fe20000400000 */
[C-C-:B------:R-:W-:Y:S01]  /*3a10*/  LEA.HI.X R21, R72.reuse, R19, R73.reuse, 0x2, P5 ;  /* 0x0000001348157211 */ /* 0x140fe200028f1449 */
[-C--:B------:R-:W-:Y:S01]  /*3a20*/  FMUL R33, R33, R12.reuse ;  /* 0x0000000c21217220 */ /* 0x080fe20000400000 */
[----:B------:R-:W-:Y:S01]  /*3a30*/  SHF.L.U64.HI R59, R72, 0x5, R73 ;  /* 0x00000005483b7819 */ /* 0x000fe20000010249 */
[----:B------:R-:W-:Y:S01]  /*3a40*/  FMUL R35, R35, R12 ;  /* 0x0000000c23237220 */ /* 0x000fe20000400000 */
[----:B------:R-:W-:Y:S01]  /*3a50*/  ISETP.GT.AND P5, PT, R66, RZ, P0 ;  /* 0x000000ff4200720c */ /* 0x000fe200007a4270 */
[----:B------:R1:W-:Y:S01]  /*3a60*/  @P4 STG.E desc[UR20][R20.64], R25 ;  /* 0x0000001914004986 */ /* 0x0003e2000c101914 */
[C---:B------:R-:W-:Y:S01]  /*3a70*/  IADD3 R22, P4, R61.reuse, R18, RZ ;  /* 0x000000123d167210 */ /* 0x040fe20007f9e0ff */
[----:B0-----:R-:W-:Y:S01]  /*3a80*/  FMUL R5, R28, R12 ;  /* 0x0000000c1c057220 */ /* 0x001fe20000400000 */
[----:B------:R-:W-:Y:S01]  /*3a90*/  IADD3 R24, P6, R61, R20, RZ ;  /* 0x000000143d187210 */ /* 0x000fe20007fde0ff */
[----:B------:R0:W-:Y:S01]  /*3aa0*/  @P1 STG.E desc[UR20][R18.64+0x20], R57 ;  /* 0x0000203912001986 */ /* 0x0001e2000c101914 */
[----:B------:R-:W-:Y:S01]  /*3ab0*/  ISETP.GT.AND P1, PT, R4, 0x9, PT ;  /* 0x000000090400780c */ /* 0x000fe20003f24270 */
[----:B------:R-:W-:Y:S01]  /*3ac0*/  IMAD.X R23, R59, 0x1, R19, P4 ;  /* 0x000000013b177824 */ /* 0x000fe200020e0613 */
[C---:B------:R-:W-:Y:S01]  /*3ad0*/  ISETP.GT.AND P0, PT, R66.reuse, 0x8, P0 ;  /* 0x000000084200780c */ /* 0x040fe20000704270 */
[----:B------:R2:W-:Y:S01]  /*3ae0*/  @P2 STG.E desc[UR20][R20.64+0x20], R27 ;  /* 0x0000201b14002986 */ /* 0x0005e2000c101914 */
[C---:B------:R-:W-:Y:S01]  /*3af0*/  ISETP.GT.AND P4, PT, R66.reuse, RZ, P1 ;  /* 0x000000ff4200720c */ /* 0x040fe20000f84270 */
[-C--:B------:R-:W-:Y:S01]  /*3b00*/  FMUL R37, R37, R12.reuse ;  /* 0x0000000c25257220 */ /* 0x080fe20000400000 */
[----:B------:R-:W-:Y:S01]  /*3b10*/  IADD3 R63, P2, R61, 0x20, RZ ;  /* 0x000000203d3f7810 */ /* 0x000fe20007f5e0ff */
[----:B------:R3:W-:Y:S01]  /*3b20*/  @P5 STG.E desc[UR20][R22.64], R5 ;  /* 0x0000000516005986 */ /* 0x0007e2000c101914 */
[----:B-1----:R-:W-:Y:S01]  /*3b30*/  IMAD.X R25, R59, 0x1, R21, P6 ;  /* 0x000000013b197824 */ /* 0x002fe200030e0615 */
[----:B------:R-:W-:Y:S01]  /*3b40*/  ISETP.GT.AND P1, PT, R66, 0x8, P1 ;  /* 0x000000084200780c */ /* 0x000fe20000f24270 */
[----:B------:R-:W-:Y:S01]  /*3b50*/  FMUL R39, R39, R12 ;  /* 0x0000000c27277220 */ /* 0x000fe20000400000 */
[----:B0-----:R-:W-:Y:S01]  /*3b60*/  IADD3 R18, P5, R63, R18, RZ ;  /* 0x000000123f127210 */ /* 0x001fe20007fbe0ff */
[----:B------:R-:W-:Y:S01]  /*3b70*/  IMAD.X R67, RZ, RZ, R59, P2 ;  /* 0x000000ffff437224 */ /* 0x000fe200010e063b */
[----:B------:R-:W-:Y:S01]  /*3b80*/  ISETP.GT.AND P2, PT, R4, 0x10, PT ;  /* 0x000000100400780c */ /* 0x000fe20003f44270 */
[----:B------:R-:W-:Y:S01]  /*3b90*/  FMUL R57, R30, R12 ;  /* 0x0000000c1e397220 */ /* 0x000fe20000400000 */
[----:B------:R-:W-:Y:S01]  /*3ba0*/  IADD3 R26, P6, R61, R22, RZ ;  /* 0x000000163d1a7210 */ /* 0x000fe20007fde0ff */
[----:B------:R-:W-:Y:S01]  /*3bb0*/  IMAD.X R19, R67, 0x1, R19, P5 ;  /* 0x0000000143137824 */ /* 0x000fe200028e0613 */
[----:B------:R-:W-:Y:S01]  /*3bc0*/  @P4 STG.E desc[UR20][R24.64], R29 ;  /* 0x0000001d18004986 */ /* 0x000fe2000c101914 */
[----:B--2---:R-:W-:Y:S01]  /*3bd0*/  IADD3 R20, P4, R63, R20, RZ ;  /* 0x000000143f147210 */ /* 0x004fe20007f9e0ff */
[----:B---3--:R-:W-:Y:S01]  /*3be0*/  FMUL R5, R32, R12 ;  /* 0x0000000c20057220 */ /* 0x008fe20000400000 */
[----:B------:R-:W-:Y:S01]  /*3bf0*/  ISETP.GT.AND P5, PT, R66, RZ, P2 ;  /* 0x000000ff4200720c */ /* 0x000fe200017a4270 */
[----:B------:R0:W-:Y:S01]  /*3c00*/  @P0 STG.E desc[UR20][R18.64], R57 ;  /* 0x0000003912000986 */ /* 0x0001e2000c101914 */
[----:B------:R-:W-:Y:S01]  /*3c10*/  ISETP.GT.AND P0, PT, R4, 0x11, PT ;  /* 0x000000110400780c */ /* 0x000fe20003f04270 */
[----:B------:R-:W-:-:S02]  /*3c20*/  IMAD.X R21, R67, 0x1, R21, P4 ;  /* 0x0000000143157824 */ /* 0x000fc400020e0615 */
[-C--:B------:R-:W-:Y:S01]  /*3c30*/  FMUL R41, R41, R12.reuse ;  /* 0x0000000c29297220 */ /* 0x080fe20000400000 */
[----:B------:R-:W-:Y:S01]  /*3c40*/  IMAD.X R27, R59, 0x1, R23, P6 ;  /* 0x000000013b1b7824 */ /* 0x000fe200030e0617 */
[C---:B------:R-:W-:Y:S01]  /*3c50*/  ISETP.GT.AND P4, PT, R66.reuse, RZ, P0 ;  /* 0x000000ff4200720c */ /* 0x040fe20000784270 */
[-C--:B------:R-:W-:Y:S01]  /*3c60*/  FMUL R43, R43, R12.reuse ;  /* 0x0000000c2b2b7220 */ /* 0x080fe20000400000 */
[----:B------:R1:W-:Y:S01]  /*3c70*/  @P1 STG.E desc[UR20][R20.64], R31 ;  /* 0x0000001f14001986 */ /* 0x0003e2000c101914 */
[----:B------:R-:W-:Y:S01]  /*3c80*/  ISETP.GT.AND P1, PT, R66, 0x8, P2 ;  /* 0x000000084200780c */ /* 0x000fe20001724270 */
[----:B------:R-:W-:Y:S01]  /*3c90*/  FMUL R45, R45, R12 ;  /* 0x0000000c2d2d7220 */ /* 0x000fe20000400000 */
[----:B------:R-:W-:Y:S01]  /*3ca0*/  IADD3 R28, P2, R61, R24, RZ ;  /* 0x000000183d1c7210 */ /* 0x000fe20007f5e0ff */
[----:B------:R-:W-:Y:S01]  /*3cb0*/  FMUL R47, R47, R12 ;  /* 0x0000000c2f2f7220 */ /* 0x000fe20000400000 */
[----:B------:R2:W-:Y:S01]  /*3cc0*/  @P5 STG.E desc[UR20][R26.64], R5 ;  /* 0x000000051a005986 */ /* 0x0005e2000c101914 */
[----:B0-----:R-:W-:Y:S01]  /*3cd0*/  IADD3 R18, P5, R63, R22, RZ ;  /* 0x000000163f127210 */ /* 0x001fe20007fbe0ff */
[-C--:B------:R-:W-:Y:S01]  /*3ce0*/  FMUL R57, R34, R12.reuse ;  /* 0x0000000c22397220 */ /* 0x080fe20000400000 */
[----:B------:R-:W-:Y:S01]  /*3cf0*/  IMAD.X R29, R59, 0x1, R25, P2 ;  /* 0x000000013b1d7824 */ /* 0x000fe200010e0619 */
[----:B------:R-:W-:Y:S01]  /*3d00*/  ISETP.GT.AND P2, PT, R4, 0x18, PT ;  /* 0x000000180400780c */ /* 0x000fe20003f44270 */
[-C--:B------:R-:W-:Y:S01]  /*3d10*/  FMUL R49, R49, R12.reuse ;  /* 0x0000000c31317220 */ /* 0x080fe20000400000 */
[C---:B------:R-:W-:Y:S01]  /*3d20*/  ISETP.GT.AND P0, PT, R66.reuse, 0x8, P0 ;  /* 0x000000084200780c */ /* 0x040fe20000704270 */
[----:B------:R-:W-:Y:S01]  /*3d30*/  IMAD.X R19, R67, 0x1, R23, P5 ;  /* 0x0000000143137824 */ /* 0x000fe200028e0617 */
[----:B------:R0:W-:Y:S01]  /*3d40*/  @P4 STG.E desc[UR20][R28.64], R33 ;  /* 0x000000211c004986 */ /* 0x0001e2000c101914 */
[----:B------:R-:W-:Y:S01]  /*3d50*/  ISETP.GT.AND P5, PT, R66, RZ, P2 ;  /* 0x000000ff4200720c */ /* 0x000fe200017a4270 */
[----:B-1----:R-:W-:Y:S01]  /*3d60*/  FMUL R31, R38, R12 ;  /* 0x0000000c261f7220 */ /* 0x002fe20000400000 */
[----:B------:R-:W-:Y:S01]  /*3d70*/  IADD3 R20, P4, R63, R24, RZ ;  /* 0x000000183f147210 */ /* 0x000fe20007f9e0ff */
[----:B------:R1:W-:Y:S01]  /*3d80*/  @P1 STG.E desc[UR20][R18.64], R57 ;  /* 0x0000003912001986 */ /* 0x0003e2000c101914 */
[----:B------:R-:W-:Y:S01]  /*3d90*/  IADD3 R22, P6, R61, R26, RZ ;  /* 0x0000001a3d167210 */ /* 0x000fe20007fde0ff */
[-C--:B--2---:R-:W-:Y:S01]  /*3da0*/  FMUL R5, R36, R12.reuse ;  /* 0x0000000c24057220 */ /* 0x084fe20000400000 */
[----:B------:R-:W-:Y:S01]  /*3db0*/  ISETP.GT.AND P1, PT, R4, 0x19, PT ;  /* 0x000000190400780c */ /* 0x000fe20003f24270 */
[----:B------:R-:W-:Y:S01]  /*3dc0*/  IMAD.X R21, R67, 0x1, R25, P4 ;  /* 0x0000000143157824 */ /* 0x000fe200020e0619 */
[C---:B------:R-:W-:Y:S01]  /*3dd0*/  ISETP.GT.AND P2, PT, R66.reuse, 0x8, P2 ;  /* 0x000000084200780c */ /* 0x040fe20001744270 */
[----:B------:R-:W-:Y:S01]  /*3de0*/  IMAD.X R23, R59, 0x1, R27, P6 ;  /* 0x000000013b177824 */ /* 0x000fe200030e061b */
[----:B------:R-:W-:Y:S01]  /*3df0*/  ISETP.GT.AND P4, PT, R66, RZ, P1 ;  /* 0x000000ff4200720c */ /* 0x000fe20000f84270 */
[----:B0-----:R-:W-:Y:S01]  /*3e00*/  FMUL R33, R48, R12 ;  /* 0x0000000c30217220 */ /* 0x001fe20000400000 */
[----:B------:R0:W-:Y:S01]  /*3e10*/  @P0 STG.E desc[UR20][R20.64], R35 ;  /* 0x0000002314000986 */ /* 0x0001e2000c101914 */
[----:B------:R-:W-:Y:S01]  /*3e20*/  IADD3 R24, P0, R61, R28, RZ ;  /* 0x0000001c3d187210 */ /* 0x000fe20007f1e0ff */
[----:B------:R-:W-:Y:S01]  /*3e30*/  FMUL R51, R51, R12 ;  /* 0x0000000c33337220 */ /* 0x000fe20000400000 */
[----:B------:R-:W-:Y:S01]  /*3e40*/  ISETP.GT.AND P1, PT, R66, 0x8, P1 ;  /* 0x000000084200780c */ /* 0x000fe20000f24270 */
[----:B------:R2:W-:Y:S01]  /*3e50*/  @P5 STG.E desc[UR20][R22.64], R5 ;  /* 0x0000000516005986 */ /* 0x0005e2000c101914 */
[----:B-1----:R-:W-:Y:S01]  /*3e60*/  IADD3 R18, P5, R63, R26, RZ ;  /* 0x0000001a3f127210 */ /* 0x002fe20007fbe0ff */
[----:B------:R-:W-:Y:S01]  /*3e70*/  IMAD.X R25, R59, 0x1, R29, P0 ;  /* 0x000000013b197824 */ /* 0x000fe200000e061d */
[----:B------:R-:W-:Y:S01]  /*3e80*/  ISETP.GT.AND P0, PT, R4, 0x20, PT ;  /* 0x000000200400780c */ /* 0x000fe20003f04270 */
[----:B------:R-:W-:Y:S01]  /*3e90*/  FMUL R53, R53, R12 ;  /* 0x0000000c35357220 */ /* 0x000fe20000400000 */
[----:B------:R-:W-:Y:S01]  /*3ea0*/  IADD3 R26, P6, R61, R22, RZ ;  /* 0x000000163d1a7210 */ /* 0x000fe20007fde0ff */
[----:B------:R-:W-:Y:S01]  /*3eb0*/  IMAD.X R19, R67, 0x1, R27, P5 ;  /* 0x0000000143137824 */ /* 0x000fe200028e061b */
[----:B------:R-:W-:Y:S01]  /*3ec0*/  @P4 STG.E desc[UR20][R24.64], R37 ;  /* 0x0000002518004986 */ /* 0x000fe2000c101914 */
[----:B0-----:R-:W-:Y:S01]  /*3ed0*/  IADD3 R20, P5, R63, R28, RZ ;  /* 0x0000001c3f147210 */ /* 0x001fe20007fbe0ff */
[----:B------:R-:W-:Y:S01]  /*3ee0*/  FMUL R55, R55, R12 ;  /* 0x0000000c37377220 */ /* 0x000fe20000400000 */
[----:B------:R-:W-:Y:S01]  /*3ef0*/  ISETP.GT.AND P4, PT, R66, RZ, P0 ;  /* 0x000000ff4200720c */ /* 0x000fe20000784270 */
[----:B------:R0:W-:Y:S01]  /*3f00*/  @P2 STG.E desc[UR20][R18.64], R31 ;  /* 0x0000001f12002986 */ /* 0x0001e2000c101914 */
[----:B------:R-:W-:Y:S01]  /*3f10*/  ISETP.GT.AND P2, PT, R4, 0x21, PT ;  /* 0x000000210400780c */ /* 0x000fe20003f44270 */
[----:B------:R-:W-:-:S02]  /*3f20*/  IMAD.X R21, R67, 0x1, R29, P5 ;  /* 0x0000000143157824 */ /* 0x000fc400028e061d */
[----:B--2---:R-:W-:Y:S01]  /*3f30*/  FMUL R5, R40, R12 ;  /* 0x0000000c28057220 */ /* 0x004fe20000400000 */
[----:B------:R-:W-:Y:S01]  /*3f40*/  IMAD.X R27, R59, 0x1, R23, P6 ;  /* 0x000000013b1b7824 */ /* 0x000fe200030e0617 */
[C---:B------:R-:W-:Y:S01]  /*3f50*/  ISETP.GT.AND P5, PT, R66.reuse, RZ, P2 ;  /* 0x000000ff4200720c */ /* 0x040fe200017a4270 */
[----:B------:R1:W-:Y:S01]  /*3f60*/  @P1 STG.E desc[UR20][R20.64], R39 ;  /* 0x0000002714001986 */ /* 0x0003e2000c101914 */
[----:B------:R-:W-:Y:S02]  /*3f70*/  IADD3 R28, P1, R61, R24, RZ ;  /* 0x000000183d1c7210 */ /* 0x000fe40007f3e0ff */
[C---:B------:R-:W-:Y:S02]  /*3f80*/  ISETP.GT.AND P0, PT, R66.reuse, 0x8, P0 ;  /* 0x000000084200780c */ /* 0x040fe40000704270 */
[----:B------:R2:W-:Y:S01]  /*3f90*/  @P4 STG.E desc[UR20][R26.64], R5 ;  /* 0x000000051a004986 */ /* 0x0005e2000c101914 */
[----:B0-----:R-:W-:Y:S01]  /*3fa0*/  IADD3 R18, P4, R63, R22, RZ ;  /* 0x000000163f127210 */ /* 0x001fe20007f9e0ff */
[----:B------:R-:W-:Y:S01]  /*3fb0*/  IMAD.X R29, R59, 0x1, R25, P1 ;  /* 0x000000013b1d7824 */ /* 0x000fe200008e0619 */
[----:B------:R-:W-:Y:S01]  /*3fc0*/  ISETP.GT.AND P2, PT, R66, 0x8, P2 ;  /* 0x000000084200780c */ /* 0x000fe20001744270 */
[----:B------:R-:W-:Y:S01]  /*3fd0*/  FMUL R31, R42, R12 ;  /* 0x0000000c2a1f7220 */ /* 0x000fe20000400000 */
[----:B------:R-:W-:Y:S01]  /*3fe0*/  ISETP.GT.AND P1, PT, R4, 0x28, PT ;  /* 0x000000280400780c */ /* 0x000fe20003f24270 */
[----:B------:R-:W-:Y:S01]  /*3ff0*/  IMAD.X R19, R67, 0x1, R23, P4 ;  /* 0x0000000143137824 */ /* 0x000fe200020e0617 */
[----:B------:R-:W-:Y:S01]  /*4000*/  @P5 STG.E desc[UR20][R28.64], R41 ;  /* 0x000000291c005986 */ /* 0x000fe2000c101914 */
[----:B-1----:R-:W-:-:S02]  /*4010*/  IADD3 R20, P5, R63, R24, RZ ;  /* 0x000000183f147210 */ /* 0x002fc40007fbe0ff */
[----:B------:R-:W-:Y:S01]  /*4020*/  ISETP.GT.AND P4, PT, R66, RZ, P1 ;  /* 0x000000ff4200720c */ /* 0x000fe20000f84270 */
[----:B------:R0:W-:Y:S01]  /*4030*/  @P0 STG.E desc[UR20][R18.64], R31 ;  /* 0x0000001f12000986 */ /* 0x0001e2000c101914 */
[----:B------:R-:W-:Y:S01]  /*4040*/  ISETP.GT.AND P0, PT, R4, 0x29, PT ;  /* 0x000000290400780c */ /* 0x000fe20003f04270 */
[----:B------:R-:W-:Y:S01]  /*4050*/  IMAD.X R21, R67, 0x1, R25, P5 ;  /* 0x0000000143157824 */ /* 0x000fe200028e0619 */
[----:B------:R-:W-:Y:S01]  /*4060*/  IADD3 R22, P6, R61, R26, RZ ;  /* 0x0000001a3d167210 */ /* 0x000fe20007fde0ff */
[----:B--2---:R-:W-:Y:S01]  /*4070*/  FMUL R5, R44, R12 ;  /* 0x0000000c2c057220 */ /* 0x004fe20000400000 */
[----:B------:R-:W-:Y:S02]  /*4080*/  ISETP.GT.AND P5, PT, R66, RZ, P0 ;  /* 0x000000ff4200720c */ /* 0x000fe400007a4270 */
[----:B------:R1:W-:Y:S01]  /*4090*/  @P2 STG.E desc[UR20][R20.64], R43 ;  /* 0x0000002b14002986 */ /* 0x0003e2000c101914 */
[----:B------:R-:W-:Y:S01]  /*40a0*/  IMAD.X R23, R59, 0x1, R27, P6 ;  /* 0x000000013b177824 */ /* 0x000fe200030e061b */
[----:B------:R-:W-:-:S02]  /*40b0*/  IADD3 R24, P2, R61, R28, RZ ;  /* 0x0000001c3d187210 */ /* 0x000fc40007f5e0ff */
[----:B------:R-:W-:Y:S01]  /*40c0*/  ISETP.GT.AND P1, PT, R66, 0x8, P1 ;  /* 0x000000084200780c */ /* 0x000fe20000f24270 */
[----:B0-----:R-:W-:Y:S01]  /*40d0*/  FMUL R31, R46, R12 ;  /* 0x0000000c2e1f7220 */ /* 0x001fe20000400000 */
[----:B------:R-:W-:Y:S01]  /*40e0*/  @P4 STG.E desc[UR20][R22.64], R5 ;  /* 0x0000000516004986 */ /* 0x000fe2000c101914 */
[----:B------:R-:W-:Y:S01]  /*40f0*/  IADD3 R18, P4, R63, R26, RZ ;  /* 0x0000001a3f127210 */ /* 0x000fe20007f9e0ff */
[----:B------:R-:W-:Y:S01]  /*4100*/  IMAD.X R25, R59, 0x1, R29, P2 ;  /* 0x000000013b197824 */ /* 0x000fe200010e061d */
[----:B------:R-:W-:Y:S02]  /*4110*/  ISETP.GT.AND P0, PT, R66, 0x8, P0 ;  /* 0x000000084200780c */ /* 0x000fe40000704270 */
[----:B------:R-:W-:Y:S01]  /*4120*/  ISETP.GT.AND P2, PT, R4, 0x30, PT ;  /* 0x000000300400780c */ /* 0x000fe20003f44270 */
[----:B------:R-:W-:Y:S01]  /*4130*/  IMAD.X R19, R67, 0x1, R27, P4 ;  /* 0x0000000143137824 */ /* 0x000fe200020e061b */
[----:B------:R-:W-:Y:S01]  /*4140*/  @P5 STG.E desc[UR20][R24.64], R45 ;  /* 0x0000002d18005986 */ /* 0x000fe2000c101914 */
[----:B-1----:R-:W-:-:S02]  /*4150*/  IADD3 R20, P5, R63, R28, RZ ;  /* 0x0000001c3f147210 */ /* 0x002fc40007fbe0ff */
[----:B------:R-:W-:Y:S01]  /*4160*/  ISETP.GT.AND P4, PT, R66, RZ, P2 ;  /* 0x000000ff4200720c */ /* 0x000fe20001784270 */
[----:B------:R0:W-:Y:S01]  /*4170*/  @P1 STG.E desc[UR20][R18.64], R31 ;  /* 0x0000001f12001986 */ /* 0x0001e2000c101914 */
[----:B------:R-:W-:Y:S01]  /*4180*/  IADD3 R26, P6, R61, R22, RZ ;  /* 0x000000163d1a7210 */ /* 0x000fe20007fde0ff */
[----:B------:R-:W-:Y:S01]  /*4190*/  IMAD.X R21, R67, 0x1, R29, P5 ;  /* 0x0000000143157824 */ /* 0x000fe200028e061d */
[----:B------:R-:W-:-:S03]  /*41a0*/  ISETP.GT.AND P1, PT, R4, 0x31, PT ;  /* 0x000000310400780c */ /* 0x000fc60003f24270 */
[----:B------:R-:W-:Y:S01]  /*41b0*/  IMAD.X R27, R59, 0x1, R23, P6 ;  /* 0x000000013b1b7824 */ /* 0x000fe200030e0617 */
[C---:B------:R-:W-:Y:S01]  /*41c0*/  ISETP.GT.AND P5, PT, R66.reuse, RZ, P1 ;  /* 0x000000ff4200720c */ /* 0x040fe20000fa4270 */
[----:B------:R1:W-:Y:S01]  /*41d0*/  @P0 STG.E desc[UR20][R20.64], R47 ;  /* 0x0000002f14000986 */ /* 0x0003e2000c101914 */
[----:B------:R-:W-:Y:S02]  /*41e0*/  ISETP.GT.AND P6, PT, R66, 0x8, P2 ;  /* 0x000000084200780c */ /* 0x000fe400017c4270 */
[----:B------:R-:W-:Y:S01]  /*41f0*/  IADD3 R28, P0, R61, R24, RZ ;  /* 0x000000183d1c7210 */ /* 0x000fe20007f1e0ff */
[----:B------:R2:W-:Y:S01]  /*4200*/  @P4 STG.E desc[UR20][R26.64], R33 ;  /* 0x000000211a004986 */ /* 0x0005e2000c101914 */
[----:B0-----:R-:W-:Y:S01]  /*4210*/  IADD3 R18, P2, R63, R22, RZ ;  /* 0x000000163f127210 */ /* 0x001fe20007f5e0ff */
[----:B------:R-:W-:Y:S01]  /*4220*/  FMUL R31, R50, R12 ;  /* 0x0000000c321f7220 */ /* 0x000fe20000400000 */
[----:B------:R-:W-:Y:S01]  /*4230*/  ISETP.GT.AND P1, PT, R66, 0x8, P1 ;  /* 0x000000084200780c */ /* 0x000fe20000f24270 */
[----:B------:R-:W-:Y:S01]  /*4240*/  IMAD.X R29, R59, 0x1, R25, P0 ;  /* 0x000000013b1d7824 */ /* 0x000fe200000e0619 */
[C---:B------:R-:W-:Y:S01]  /*4250*/  ISETP.GT.AND P0, PT, R4.reuse, 0x38, PT ;  /* 0x000000380400780c */ /* 0x040fe20003f04270 */
[----:B------:R-:W-:Y:S01]  /*4260*/  IMAD.X R19, R67, 0x1, R23, P2 ;  /* 0x0000000143137824 */ /* 0x000fe200010e0617 */
[----:B------:R-:W-:-:S02]  /*4270*/  ISETP.GT.AND P2, PT, R4, 0x39, PT ;  /* 0x000000390400780c */ /* 0x000fc40003f44270 */
[----:B------:R-:W-:Y:S01]  /*4280*/  IADD3 R4, P4, R63, R24, RZ ;  /* 0x000000183f047210 */ /* 0x000fe20007f9e0ff */
[----:B------:R-:W-:Y:S01]  /*4290*/  @P5 STG.E desc[UR20][R28.64], R49 ;  /* 0x000000311c005986 */ /* 0x000fe2000c101914 */
[----:B-1----:R-:W-:-:S03]  /*42a0*/  IADD3 R20, P5, R61, R26, RZ ;  /* 0x0000001a3d147210 */ /* 0x002fc60007fbe0ff */
[----:B------:R-:W-:Y:S01]  /*42b0*/  IMAD.X R5, R67, 0x1, R25, P4 ;  /* 0x0000000143057824 */ /* 0x000fe200020e0619 */
[----:B------:R-:W-:Y:S01]  /*42c0*/  IADD3 R24, P4, R63, R26, RZ ;  /* 0x0000001a3f187210 */ /* 0x000fe20007f9e0ff */
[----:B------:R0:W-:Y:S01]  /*42d0*/  @P6 STG.E desc[UR20][R18.64], R31 ;  /* 0x0000001f12006986 */ /* 0x0001e2000c101914 */
[--C-:B------:R-:W-:Y:S01]  /*42e0*/  IMAD.X R21, R59, 0x1, R27.reuse, P5 ;  /* 0x000000013b157824 */ /* 0x100fe200028e061b */
[C---:B------:R-:W-:Y:S02]  /*42f0*/  ISETP.GT.AND P6, PT, R66.reuse, RZ, P0 ;  /* 0x000000ff4200720c */ /* 0x040fe400007c4270 */
[----:B------:R-:W-:Y:S01]  /*4300*/  IADD3 R22, P5, R61, R28, RZ ;  /* 0x0000001c3d167210 */ /* 0x000fe20007fbe0ff */
[----:B------:R-:W-:Y:S01]  /*4310*/  IMAD.X R25, R67, 0x1, R27, P4 ;  /* 0x0000000143197824 */ /* 0x000fe200020e061b */
[----:B------:R-:W-:Y:S01]  /*4320*/  ISETP.GT.AND P4, PT, R66, RZ, P2 ;  /* 0x000000ff4200720c */ /* 0x000fe20001784270 */
[----:B--2---:R-:W-:Y:S01]  /*4330*/  FMUL R27, R52, R12 ;  /* 0x0000000c341b7220 */ /* 0x004fe20000400000 */
[C---:B------:R-:W-:Y:S01]  /*4340*/  ISETP.GT.AND P0, PT, R66.reuse, 0x8, P0 ;  /* 0x000000084200780c */ /* 0x040fe20000704270 */
[----:B------:R-:W-:Y:S01]  /*4350*/  IMAD.X R23, R59, 0x1, R29, P5 ;  /* 0x000000013b177824 */ /* 0x000fe200028e061d */
[----:B------:R-:W-:Y:S01]  /*4360*/  ISETP.GT.AND P2, PT, R66, 0x8, P2 ;  /* 0x000000084200780c */ /* 0x000fe20001744270 */
[----:B------:R1:W-:Y:S01]  /*4370*/  @P1 STG.E desc[UR20][R4.64], R51 ;  /* 0x0000003304001986 */ /* 0x0003e2000c101914 */
[----:B0-----:R-:W-:Y:S01]  /*4380*/  IADD3 R18, P5, R63, R28, RZ ;  /* 0x0000001c3f127210 */ /* 0x001fe20007fbe0ff */
[----:B------:R-:W-:-:S02]  /*4390*/  FMUL R31, R54, R12 ;  /* 0x0000000c361f7220 */ /* 0x000fc40000400000 */
[----:B------:R1:W-:Y:S02]  /*43a0*/  @P6 STG.E desc[UR20][R20.64], R27 ;  /* 0x0000001b14006986 */ /* 0x0003e4000c101914 */
[----:B------:R-:W-:Y:S02]  /*43b0*/  IMAD.X R19, R67, 0x1, R29, P5 ;  /* 0x0000000143137824 */ /* 0x000fe400028e061d */
[----:B------:R1:W-:Y:S04]  /*43c0*/  @P4 STG.E desc[UR20][R22.64], R53 ;  /* 0x0000003516004986 */ /* 0x0003e8000c101914 */
[----:B------:R1:W-:Y:S04]  /*43d0*/  @P0 STG.E desc[UR20][R24.64], R31 ;  /* 0x0000001f18000986 */ /* 0x0003e8000c101914 */
[----:B------:R1:W-:Y:S02]  /*43e0*/  @P2 STG.E desc[UR20][R18.64], R55 ;  /* 0x0000003712002986 */ /* 0x0003e4000c101914 */
.L_x_86:
[----:B------:R-:W-:Y:S05]  /*43f0*/  BSYNC B0 ;  /* 0x0000000000007941 */ /* 0x000fea0003800000 */
.L_x_26:
[C---:B------:R-:W-:Y:S01]  /*4400*/  LEA R2, P0, R8.reuse, R2, 0x1 ;  /* 0x0000000208027211 */ /* 0x040fe200078008ff */
[----:B------:R-:W-:Y:S01]  /*4410*/  ULDC.64 UR8, c[0x0][0x750] ;  /* 0x0001d40000087ab9 */ /* 0x000fe20000000a00 */
[----:B-1----:R-:W-:Y:S01]  /*4420*/  IMAD.U32 R4, RZ, RZ, UR13 ;  /* 0x0000000dff047e24 */ /* 0x002fe2000f8e00ff */
[----:B----4-:R-:W-:Y:S01]  /*4430*/  PRMT R18, RZ, 0x7610, R18 ;  /* 0x00007610ff127816 */ /* 0x010fe20000000012 */
[----:B------:R-:W-:Y:S01]  /*4440*/  IMAD.MOV.U32 R6, RZ, RZ, -0x1 ;  /* 0xffffffffff067424 */ /* 0x000fe200078e00ff */
[----:B------:R-:W-:Y:S01]  /*4450*/  LEA.HI.X R3, R8, R3, R0, 0x1, P0 ;  /* 0x0000000308037211 */ /* 0x000fe200000f0c00 */
[----:B------:R1:W-:Y:S01]  /*4460*/  SYNCS.ARRIVE.TRANS64.A1T0 RZ, [R4+UR22], RZ ;  /* 0x000000ff04ff79a7 */ /* 0x0003e20008100016 */
[----:B------:R-:W-:Y:S01]  /*4470*/  ISETP.GE.U32.AND P0, PT, R2, UR8, PT ;  /* 0x0000000802007c0c */ /* 0x000fe2000bf06070 */
[----:B------:R-:W-:-:S03]  /*4480*/  IMAD.MOV.U32 R5, RZ, RZ, -0x1 ;  /* 0xffffffffff057424 */ /* 0x000fc600078e00ff */
[----:B------:R-:W-:Y:S01]  /*4490*/  ISETP.GE.U32.AND.EX P0, PT, R3, UR9, PT, P0 ;  /* 0x0000000903007c0c */ /* 0x000fe2000bf06100 */
[----:B-1----:R-:W-:-:S12]  /*44a0*/  IMAD.MOV.U32 R4, RZ, RZ, -0x1 ;  /* 0xffffffffff047424 */ /* 0x002fd800078e00ff */
[----:B------:R-:W-:Y:S05]  /*44b0*/  @P0 BRA `(.L_x_87) ;  /* 0x0000000400600947 */ /* 0x000fea0003800000 */
[----:B------:R-:W1:Y:S01]  /*44c0*/  S2R R28, SR_CTAID.X ;  /* 0x00000000001c7919 */ /* 0x000e620000002500 */
[----:B------:R-:W4:Y:S01]  /*44d0*/  LDC.64 R22, c[0x0][0x728] ;  /* 0x0001ca00ff167b82 */ /* 0x000f220000000a00 */
[----:B------:R-:W-:Y:S01]  /*44e0*/  ULDC UR8, c[0x0][0x150] ;  /* 0x0000540000087ab9 */ /* 0x000fe20000000800 */
[----:B--2---:R-:W-:Y:S01]  /*44f0*/  IMAD.MOV.U32 R20, RZ, RZ, R2 ;  /* 0x000000ffff147224 */ /* 0x004fe200078e0002 */
[----:B0-----:R-:W0:Y:S01]  /*4500*/  S2R R30, SR_CTAID.Y ;  /* 0x00000000001e7919 */ /* 0x001e220000002600 */
[----:B------:R-:W-:-:S04]  /*4510*/  IMAD.MOV.U32 R21, RZ, RZ, R3 ;  /* 0x000000ffff157224 */ /* 0x000fc800078e0003 */
[----:B------:R-:W2:Y:S08]  /*4520*/  LDC R31, c[0x0][0x144] ;  /* 0x00005100ff1f7b82 */ /* 0x000eb00000000800 */
[----:B------:R-:W0:Y:S08]  /*4530*/  LDC R6, c[0x0][0x730] ;  /* 0x0001cc00ff067b82 */ /* 0x000e300000000800 */
[----:B------:R-:W0:Y:S01]  /*4540*/  LDC.64 R26, c[0x0][0x720] ;  /* 0x0001c800ff1a7b82 */ /* 0x000e220000000a00 */
[----:B----4-:R-:W-:-:S04]  /*4550*/  ISETP.NE.U32.AND P0, PT, R22, RZ, PT ;  /* 0x000000ff1600720c */ /* 0x010fc80003f05070 */
[----:B------:R-:W-:Y:S02]  /*4560*/  ISETP.NE.AND.EX P0, PT, R23, RZ, PT, P0 ;  /* 0x000000ff1700720c */ /* 0x000fe40003f05300 */
[----:B-1----:R-:W-:-:S05]  /*4570*/  I2FP.F32.U32 R4, R28 ;  /* 0x0000001c00047245 */ /* 0x002fca0000201000 */
[----:B------:R-:W-:-:S04]  /*4580*/  FMUL R4, R4, UR8 ;  /* 0x0000000804047c20 */ /* 0x000fc80008400000 */
[----:B------:R1:W4:Y:S02]  /*4590*/  F2I.U32.TRUNC.NTZ R29, R4 ;  /* 0x00000004001d7305 */ /* 0x000324000020f000 */
[----:B--2---:R-:W-:Y:S05]  /*45a0*/  @!P0 BRA `(.L_x_88) ;  /* 0x0000000000288947 */ /* 0x004fea0003800000 */
[----:B------:R-:W2:Y:S02]  /*45b0*/  LDC R5, c[0x0][0x734] ;  /* 0x0001cd00ff057b82 */ /* 0x000ea40000000800 */
[----:B--2---:R-:W-:-:S05]  /*45c0*/  IADD3 R21, P0, R2, R5, RZ ;  /* 0x0000000502157210 */ /* 0x004fca0007f1e0ff */
[----:B------:R-:W-:-:S04]  /*45d0*/  IMAD.X R25, RZ, RZ, R3, P0 ;  /* 0x000000ffff197224 */ /* 0x000fc800000e0603 */
[----:B-1----:R-:W-:-:S04]  /*45e0*/  IMAD.WIDE.U32 R4, R25, R22, RZ ;  /* 0x0000001619047225 */ /* 0x002fc800078e00ff */
[----:B------:R-:W-:-:S04]  /*45f0*/  IMAD.WIDE.U32 R18, P0, R21, R23, R4 ;  /* 0x0000001715127225 */ /* 0x000fc80007800004 */
[----:B------:R-:W-:-:S04]  /*4600*/  IMAD.WIDE.U32 R4, R21, R22, RZ ;  /* 0x0000001615047225 */ /* 0x000fc800078e00ff */
[----:B------:R-:W-:Y:S01]  /*4610*/  IMAD.X R21, RZ, RZ, RZ, P0 ;  /* 0x000000ffff157224 */ /* 0x000fe200000e06ff */
[----:B------:R-:W-:Y:S01]  /*4620*/  IADD3 RZ, P0, R5, R18, RZ ;  /* 0x0000001205ff7210 */ /* 0x000fe20007f1e0ff */
[----:B------:R-:W-:-:S04]  /*4630*/  IMAD.MOV.U32 R20, RZ, RZ, R19 ;  /* 0x000000ffff147224 */ /* 0x000fc800078e0013 */
[----:B------:R-:W-:-:S08]  /*4640*/  IMAD.WIDE.U32.X R20, R25, R23, R20, P0 ;  /* 0x0000001719147225 */ /* 0x000fd000000e0414 */
.L_x_88:
[-CC-:B0-----:R-:W-:Y:S01]  /*4650*/  SHF.R.U64 R24, R20, R6.reuse, R21.reuse ;  /* 0x0000000614187219 */ /* 0x181fe20000001215 */
[----:B------:R-:W0:Y:S01]  /*4660*/  LDC.64 R34, c[0x0][0x740] ;  /* 0x0001d000ff227b82 */ /* 0x000e220000000a00 */
[----:B-1----:R-:W-:Y:S01]  /*4670*/  SHF.R.U32.HI R4, RZ, R6, R21 ;  /* 0x00000006ff047219 */ /* 0x002fe20000011615 */
[----:B----4-:R-:W-:Y:S01]  /*4680*/  IMAD.MOV R29, RZ, RZ, -R29 ;  /* 0x000000ffff1d7224 */ /* 0x010fe200078e0a1d */
[----:B------:R-:W-:Y:S01]  /*4690*/  IADD3 R19, P0, RZ, -R24, RZ ;  /* 0x80000018ff137210 */ /* 0x000fe20007f1e0ff */
[----:B------:R-:W-:Y:S01]  /*46a0*/  ULDC UR8, c[0x0][0x154] ;  /* 0x0000550000087ab9 */ /* 0x000fe20000000800 */
[----:B------:R-:W-:Y:S02]  /*46b0*/  IMAD.MOV.U32 R21, RZ, RZ, 0x1 ;  /* 0x00000001ff157424 */ /* 0x000fe400078e00ff */
[----:B------:R-:W-:Y:S01]  /*46c0*/  IMAD R29, R31, R29, R28 ;  /* 0x0000001d1f1d7224 */ /* 0x000fe200078e021c */
[----:B------:R-:W1:Y:S01]  /*46d0*/  LDC R18, c[0x0][0x718] ;  /* 0x0001c600ff127b82 */ /* 0x000e620000000800 */
[----:B------:R-:W-:-:S04]  /*46e0*/  IMAD.X R5, RZ, RZ, ~R4, P0 ;  /* 0x000000ffff057224 */ /* 0x000fc800000e0e04 */
[-C--:B------:R-:W-:Y:S02]  /*46f0*/  IMAD R6, R5, R26.reuse, RZ ;  /* 0x0000001a05067224 */ /* 0x080fe400078e02ff */
[C---:B------:R-:W-:Y:S01]  /*4700*/  IMAD.WIDE.U32 R4, R19.reuse, R26, R2 ;  /* 0x0000001a13047225 */ /* 0x040fe200078e0002 */
[----:B------:R-:W2:Y:S03]  /*4710*/  LDC R20, c[0x0][0x708] ;  /* 0x0001c200ff147b82 */ /* 0x000ea60000000800 */
[----:B------:R-:W-:Y:S01]  /*4720*/  IMAD R19, R19, R27, R6 ;  /* 0x0000001b13137224 */ /* 0x000fe200078e0206 */
[----:B------:R-:W-:-:S03]  /*4730*/  I2FP.F32.U32 R6, R30 ;  /* 0x0000001e00067245 */ /* 0x000fc60000201000 */
[----:B------:R-:W-:Y:S01]  /*4740*/  IMAD.IADD R5, R5, 0x1, R19 ;  /* 0x0000000105057824 */ /* 0x000fe200078e0213 */
[----:B------:R-:W4:Y:S01]  /*4750*/  LDC R32, c[0x0][0x758] ;  /* 0x0001d600ff207b82 */ /* 0x000f220000000800 */
[----:B0-----:R-:W-:Y:S01]  /*4760*/  ISETP.NE.U32.AND P0, PT, R34, RZ, PT ;  /* 0x000000ff2200720c */ /* 0x001fe20003f05070 */
[----:B------:R-:W-:-:S03]  /*4770*/  IMAD.MOV.U32 R19, RZ, RZ, -0x1 ;  /* 0xffffffffff137424 */ /* 0x000fc600078e00ff */
[----:B------:R-:W-:-:S03]  /*4780*/  ISETP.NE.AND.EX P0, PT, R35, RZ, PT, P0 ;  /* 0x000000ff2300720c */ /* 0x000fc60003f05300 */
[----:B------:R-:W0:Y:S01]  /*4790*/  LDC R27, c[0x0][0x148] ;  /* 0x00005200ff1b7b82 */ /* 0x000e220000000800 */
[-CC-:B-1----:R-:W-:Y:S02]  /*47a0*/  SHF.R.U64 R22, R4, R18.reuse, R5.reuse ;  /* 0x0000001204167219 */ /* 0x182fe40000001205 */
[----:B------:R-:W-:Y:S01]  /*47b0*/  SHF.R.U32.HI R5, RZ, R18, R5 ;  /* 0x00000012ff057219 */ /* 0x000fe20000011605 */
[----:B------:R-:W-:-:S04]  /*47c0*/  FMUL R18, R6, UR8 ;  /* 0x0000000806127c20 */ /* 0x000fc80008400000 */
[----:B------:R-:W1:Y:S01]  /*47d0*/  LDC R28, c[0x0][0x700] ;  /* 0x0001c000ff1c7b82 */ /* 0x000e620000000800 */
[----:B------:R0:W0:Y:S01]  /*47e0*/  F2I.U32.TRUNC.NTZ R25, R18 ;  /* 0x0000001200197305 */ /* 0x000022000020f000 */
[-CC-:B--2---:R-:W-:Y:S02]  /*47f0*/  SHF.R.U64 R6, R22, R20.reuse, R5.reuse ;  /* 0x0000001416067219 */ /* 0x184fe40000001205 */
[----:B------:R-:W-:-:S04]  /*4800*/  SHF.R.U32.HI R5, RZ, R20, R5 ;  /* 0x00000014ff057219 */ /* 0x000fc80000011605 */
[----:B------:R-:W2:Y:S01]  /*4810*/  LDC R33, c[0x0][0x748] ;  /* 0x0001d200ff217b82 */ /* 0x000ea20000000800 */
[-CC-:B----4-:R-:W-:Y:S02]  /*4820*/  SHF.R.U64 R26, R6, R32.reuse, R5.reuse ;  /* 0x00000020061a7219 */ /* 0x190fe40000001205 */
[-C--:B------:R-:W-:Y:S02]  /*4830*/  SHF.L.U32 R19, R19, R32.reuse, RZ ;  /* 0x0000002013137219 */ /* 0x080fe400000006ff */
[-C--:B------:R-:W-:Y:S01]  /*4840*/  SHF.R.U32.HI R5, RZ, R32.reuse, R5 ;  /* 0x00000020ff057219 */ /* 0x080fe20000011605 */
[----:B------:R-:W-:Y:S01]  /*4850*/  IMAD.MOV.U32 R4, RZ, RZ, R26 ;  /* 0x000000ffff047224 */ /* 0x000fe200078e001a */
[----:B------:R-:W-:Y:S01]  /*4860*/  SHF.L.U32 R32, R21, R32, RZ ;  /* 0x0000002015207219 */ /* 0x000fe200000006ff */
[----:B------:R-:W4:Y:S01]  /*4870*/  LDC R36, c[0x0][0x738] ;  /* 0x0001ce00ff247b82 */ /* 0x000f220000000800 */
[----:B------:R-:W-:-:S07]  /*4880*/  LOP3.LUT R31, RZ, R19, RZ, 0x33, !PT ;  /* 0x00000013ff1f7212 */ /* 0x000fce00078e33ff */
[----:B------:R-:W0:Y:S01]  /*4890*/  LDC R37, c[0x0][0x710] ;  /* 0x0001c400ff257b82 */ /* 0x000e220000000800 */
[----:B------:R-:W-:Y:S05]  /*48a0*/  @!P0 BRA `(.L_x_89) ;  /* 0x0000000000288947 */ /* 0x000fea0003800000 */
[----:B------:R-:W3:Y:S02]  /*48b0*/  LDC R21, c[0x0][0x74c] ;  /* 0x0001d300ff157b82 */ /* 0x000ee40000000800 */
[----:B---3--:R-:W-:-:S05]  /*48c0*/  IADD3 R21, P0, R26, R21, RZ ;  /* 0x000000151a157210 */ /* 0x008fca0007f1e0ff */
[----:B------:R-:W-:-:S04]  /*48d0*/  IMAD.X R23, RZ, RZ, R5, P0 ;  /* 0x000000ffff177224 */ /* 0x000fc800000e0605 */
[----:B------:R-:W-:-:S04]  /*48e0*/  IMAD.WIDE.U32 R4, R23, R34, RZ ;  /* 0x0000002217047225 */ /* 0x000fc800078e00ff */
[----:B0-----:R-:W-:-:S04]  /*48f0*/  IMAD.WIDE.U32 R18, P0, R21, R35, R4 ;  /* 0x0000002315127225 */ /* 0x001fc80007800004 */
[----:B------:R-:W-:-:S04]  /*4900*/  IMAD.WIDE.U32 R4, R21, R34, RZ ;  /* 0x0000002215047225 */ /* 0x000fc800078e00ff */
[----:B------:R-:W-:Y:S01]  /*4910*/  IMAD.X R21, RZ, RZ, RZ, P0 ;  /* 0x000000ffff157224 */ /* 0x000fe200000e06ff */
[----:B------:R-:W-:Y:S01]  /*4920*/  IADD3 RZ, P0, R5, R18, RZ ;  /* 0x0000001205ff7210 */ /* 0x000fe20007f1e0ff */
[----:B------:R-:W-:-:S04]  /*4930*/  IMAD.MOV.U32 R20, RZ, RZ, R19 ;  /* 0x000000ffff147224 */ /* 0x000fc800078e0013 */
[----:B------:R-:W-:-:S08]  /*4940*/  IMAD.WIDE.U32.X R4, R23, R35, R20, P0 ;  /* 0x0000002317047225 */ /* 0x000fd000000e0414 */
.L_x_89:
[----:B--2---:R-:W-:Y:S01]  /*4950*/  SHF.R.U64 R4, R4, R33, R5 ;  /* 0x0000002104047219 */ /* 0x004fe20000001205 */
[----:B-1----:R-:W-:Y:S01]  /*4960*/  VIADD R21, R28, 0xffffffff ;  /* 0xffffffff1c157836 */ /* 0x002fe20000000000 */
[----:B------:R-:W-:Y:S01]  /*4970*/  LOP3.LUT R19, R6, R31, RZ, 0xc0, !PT ;  /* 0x0000001f06137212 */ /* 0x000fe200078ec0ff */
[----:B0-----:R-:W-:Y:S02]  /*4980*/  IMAD.MOV R25, RZ, RZ, -R25 ;  /* 0x000000ffff197224 */ /* 0x001fe400078e0a19 */
[----:B------:R-:W-:Y:S02]  /*4990*/  IMAD.MOV R5, RZ, RZ, -R4 ;  /* 0x000000ffff057224 */ /* 0x000fe400078e0a04 */
[----:B------:R-:W-:Y:S01]  /*49a0*/  IMAD R6, R32, R4, R19 ;  /* 0x0000000420067224 */ /* 0x000fe200078e0213 */
[----:B------:R-:W-:Y:S01]  /*49b0*/  LOP3.LUT R19, R22, R21, RZ, 0xc0, !PT ;  /* 0x0000001516137212 */ /* 0x000fe200078ec0ff */
[----:B------:R-:W-:Y:S02]  /*49c0*/  @P3 IMAD R29, R27, R25, R30 ;  /* 0x000000191b1d3224 */ /* 0x000fe400078e021e */
[----:B----4-:R-:W-:-:S02]  /*49d0*/  IMAD R4, R5, R36, R26 ;  /* 0x0000002405047224 */ /* 0x010fc400078e021a */
[----:B------:R-:W-:Y:S02]  /*49e0*/  IMAD R6, R6, R37, R29 ;  /* 0x0000002506067224 */ /* 0x000fe400078e021d */
[----:B------:R-:W-:Y:S02]  /*49f0*/  IMAD R5, R4, R28, R19 ;  /* 0x0000001c04057224 */ /* 0x000fe400078e0213 */
[----:B------:R-:W-:-:S03]  /*4a00*/  IMAD.MOV.U32 R18, RZ, RZ, 0x1 ;  /* 0x00000001ff127424 */ /* 0x000fc600078e00ff */
[----:B------:R-:W-:Y:S02]  /*4a10*/  SEL R4, R5, R6, !P3 ;  /* 0x0000000605047207 */ /* 0x000fe40005800000 */
[----:B------:R-:W-:Y:S01]  /*4a20*/  SEL R6, R6, R5, !P3 ;  /* 0x0000000506067207 */ /* 0x000fe20005800000 */
[----:B------:R-:W-:-:S07]  /*4a30*/  IMAD.MOV.U32 R5, RZ, RZ, R24 ;  /* 0x000000ffff057224 */ /* 0x000fce00078e0018 */
.L_x_87:
[----:B------:R-:W-:Y:S02]  /*4a40*/  LOP3.LUT P0, RZ, R18, 0xff, RZ, 0xc0, !PT ;  /* 0x000000ff12ff7812 */ /* 0x000fe4000780c0ff */
[----:B------:R-:W-:-:S11]  /*4a50*/  LOP3.LUT R65, R65, 0x1, RZ, 0x3c, !PT ;  /* 0x0000000141417812 */ /* 0x000fd600078e3cff */
[----:B------:R-:W-:Y:S05]  /*4a60*/  @P0 BRA `(.L_x_90) ;  /* 0xffffffcc00180947 */ /* 0x000fea000383ffff */
[----:B------:R-:W-:Y:S05]  /*4a70*/  EXIT ;  /* 0x000000000000794d */ /* 0x000fea0003800000 */
.L_x_14:
[----:B------:R-:W-:-:S08]  /*4a80*/  ISETP.NE.AND P0, PT, R20, RZ, PT ;  /* 0x000000ff1400720c */ /* 0x000fd00003f05270 */
[----:B-----5:R-:W0:-:S00]  /*4a90*/  USETMAXREG.DEALLOC.CTAPOOL 0x28 ;  /* 0x00000028000079c8 */ /* 0x020e0000080e0500 */
[----:B------:R-:W-:Y:S05]  /*4aa0*/  @P0 EXIT ;  /* 0x000000000000094d */ /* 0x000fea0003800000 */
[----:B0-----:R-:W-:Y:S01]  /*4ab0*/  LOP3.LUT P0, RZ, R16, 0xff, RZ, 0xc0, !PT ;  /* 0x000000ff10ff7812 */ /* 0x001fe2000780c0ff */
[----:B------:R-:W-:Y:S02]  /*4ac0*/  IMAD.MOV.U32 R12, RZ, RZ, 0x1 ;  /* 0x00000001ff0c7424 */ /* 0x000fe400078e00ff */
[----:B------:R-:W-:-:S10]  /*4ad0*/  IMAD.MOV.U32 R15, RZ, RZ, RZ ;  /* 0x000000ffff0f7224 */ /* 0x000fd400078e00ff */
[----:B------:R-:W-:Y:S05]  /*4ae0*/  @!P0 BRA `(.L_x_91) ;  /* 0x0000000c00408947 */ /* 0x000fea0003800000 */
[----:B------:R-:W-:Y:S01]  /*4af0*/  LOP3.LUT P0, RZ, R10, 0x1f, RZ, 0xc0, !PT ;  /* 0x0000001f0aff7812 */ /* 0x000fe2000780c0ff */
[----:B------:R-:W-:Y:S01]  /*4b00*/  ULDC UR5, c[0x0][0x758] ;  /* 0x0001d60000057ab9 */ /* 0x000fe20000000800 */
[----:B------:R-:W-:Y:S01]  /*4b10*/  UMOV UR7, 0xffffffff ;  /* 0xffffffff00077882 */ /* 0x000fe20000000000 */
[----:B------:R-:W-:Y:S01]  /*4b20*/  BSSY B0, `(.L_x_91) ;  /* 0x00000cc000007945 */ /* 0x000fe20003800000 */
[----:B------:R-:W-:Y:S01]  /*4b30*/  USHF.L.U32 UR7, UR7, UR5, URZ ;  /* 0x0000000507077299 */ /* 0x000fe2000800063f */
[C---:B------:R-:W-:Y:S01]  /*4b40*/  ISETP.NE.AND P2, PT, R11.reuse, RZ, PT ;  /* 0x000000ff0b00720c */ /* 0x040fe20003f45270 */
[----:B------:R-:W-:Y:S01]  /*4b50*/  IMAD.MOV.U32 R14, RZ, RZ, 0x1 ;  /* 0x00000001ff0e7424 */ /* 0x000fe200078e00ff */
[----:B------:R-:W-:Y:S01]  /*4b60*/  ISETP.NE.OR P0, PT, R11, RZ, !P0 ;  /* 0x000000ff0b00720c */ /* 0x000fe20004705670 */
[----:B------:R-:W-:Y:S01]  /*4b70*/  IMAD.MOV.U32 R12, RZ, RZ, 0x1 ;  /* 0x00000001ff0c7424 */ /* 0x000fe200078e00ff */
[----:B------:R-:W-:Y:S01]  /*4b80*/  LOP3.LUT R13, R7, 0x2, RZ, 0xfc, !PT ;  /* 0x00000002070d7812 */ /* 0x000fe200078efcff */
[----:B------:R-:W-:Y:S01]  /*4b90*/  IMAD.MOV.U32 R15, RZ, RZ, RZ ;  /* 0x000000ffff0f7224 */ /* 0x000fe200078e00ff */
[----:B------:R-:W-:Y:S01]  /*4ba0*/  ULDC UR4, c[0x0][0x700] ;  /* 0x0001c00000047ab9 */ /* 0x000fe20000000800 */
[----:B------:R-:W-:Y:S01]  /*4bb0*/  UMOV UR8, 0x1 ;  /* 0x0000000100087882 */ /* 0x000fe20000000000 */
[----:B------:R-:W-:-:S02]  /*4bc0*/  UIADD3 UR21, UR6, 0x1, URZ ;  /* 0x0000000106157890 */ /* 0x000fc4000fffe03f */
[----:B------:R-:W-:Y:S02]  /*4bd0*/  UIADD3 UR4, UR4, -0x1, URZ ;  /* 0xffffffff04047890 */ /* 0x000fe4000fffe03f */
[----:B------:R-:W-:Y:S02]  /*4be0*/  USHF.L.U32 UR5, UR8, UR5, URZ ;  /* 0x0000000508057299 */ /* 0x000fe4000800063f */
[----:B------:R-:W-:Y:S01]  /*4bf0*/  ULOP3.LUT UR7, URZ, UR7, URZ, 0x33, !UPT ;  /* 0x000000073f077292 */ /* 0x000fe2000f8e333f */
[----:B------:R-:W-:-:S11]  /*4c00*/  ULDC.64 UR32, c[0x0][0x198] ;  /* 0x0000660000207ab9 */ /* 0x000fd60000000a00 */
.L_x_103:
[----:B------:R-:W-:-:S03]  /*4c10*/  UMOV UR8, 0xffffffff ;  /* 0xffffffff00087882 */ /* 0x000fc60000000000 */
[----:B------:R-:W-:Y:S05]  /*4c20*/  BRA.DIV UR8, `(.L_x_92) ;  /* 0x0000001608f07947 */ /* 0x000fea000b800000 */
[----:B------:R-:W-:-:S13]  /*4c30*/  ELECT P1, URZ, PT ;  /* 0x00000000003f782f */ /* 0x000fda0003820000 */
.L_x_130:
[----:B------:R-:W0:Y:S01]  /*4c40*/  LDC R10, c[0x0][0x604] ;  /* 0x00018100ff0a7b82 */ /* 0x000e220000000800 */
[----:B------:R-:W-:Y:S01]  /*4c50*/  BSSY B1, `(.L_x_93) ;  /* 0x0000045000017945 */ /* 0x000fe20003800000 */
[----:B0-----:R-:W-:-:S13]  /*4c60*/  ISETP.LT.OR P1, PT, R10, 0x1, !P1 ;  /* 0x000000010a00780c */ /* 0x001fda0004f21670 */
[----:B------:R-:W-:Y:S05]  /*4c70*/  @P1 BRA `(.L_x_94) ;  /* 0x0000000400081947 */ /* 0x000fea0003800000 */
[----:B------:R-:W-:Y:S01]  /*4c80*/  IMAD.SHL.U32 R17, R4, 0x40, RZ ;  /* 0x0000004004117824 */ /* 0x000fe200078e00ff */
[----:B------:R-:W-:Y:S01]  /*4c90*/  CS2R R20, SRZ ;  /* 0x0000000000147805 */ /* 0x000fe2000001ff00 */
[----:B------:R-:W-:Y:S02]  /*4ca0*/  IMAD.SHL.U32 R24, R6, 0x40, RZ ;  /* 0x0000004006187824 */ /* 0x000fe400078e00ff */
[----:B------:R-:W-:Y:S02]  /*4cb0*/  IMAD.U32 R22, RZ, RZ, UR21 ;  /* 0x00000015ff167e24 */ /* 0x000fe4000f8e00ff */
[----:B------:R-:W-:Y:S02]  /*4cc0*/  IMAD.MOV.U32 R4, RZ, RZ, R12 ;  /* 0x000000ffff047224 */ /* 0x000fe400078e000c */
[----:B------:R-:W-:Y:S02]  /*4cd0*/  IMAD.MOV.U32 R10, RZ, RZ, R15 ;  /* 0x000000ffff0a7224 */ /* 0x000fe400078e000f */
[----:B------:R-:W-:-:S07]  /*4ce0*/  IMAD.MOV.U32 R23, RZ, RZ, RZ ;  /* 0x000000ffff177224 */ /* 0x000fce00078e00ff */
.L_x_98:
[----:B------:R-:W0:Y:S01]  /*4cf0*/  S2R R16, SR_CgaCtaId ;  /* 0x0000000000107919 */ /* 0x000e220000008800 */
[----:B------:R-:W-:-:S04]  /*4d00*/  MOV R11, 0x400 ;  /* 0x00000400000b7802 */ /* 0x000fc80000000f00 */
[----:B0-----:R-:W-:Y:S02]  /*4d10*/  LEA R19, R16, R11, 0x18 ;  /* 0x0000000b10137211 */ /* 0x001fe400078ec0ff */
[----:B------:R-:W-:Y:S01]  /*4d20*/  SHF.L.U32 R11, R4, 0x1f, RZ ;  /* 0x0000001f040b7819 */ /* 0x000fe200000006ff */
[----:B------:R-:W0:Y:S02]  /*4d30*/  @!P2 LDC R16, c[0x0][0x640] ;  /* 0x00019000ff10ab82 */ /* 0x000e240000000800 */
[----:B------:R-:W-:-:S04]  /*4d40*/  IMAD R18, R10, 0x8, R19 ;  /* 0x000000080a127824 */ /* 0x000fc800078e0213 */
[----:B------:R-:W1:Y:S02]  /*4d50*/  SYNCS.PHASECHK.TRANS64.TRYWAIT P1, [R18+URZ+0x90], R11 ;  /* 0x0000900b120075a7 */ /* 0x000e64000802017f */
[----:B-1----:R-:W-:Y:S05]  /*4d60*/  @!P1 BRA `(.L_x_95) ;  /* 0x0000001400c09947 */ /* 0x002fea0003800000 */
.L_x_131:
[----:B-1----:R-:W-:Y:S01]  /*4d70*/  PRMT R11, R13, 0x9910, RZ ;  /* 0x000099100d0b7816 */ /* 0x002fe200000000ff */
[----:B0-----:R0:W-:Y:S03]  /*4d80*/  @!P2 SYNCS.ARRIVE.TRANS64 RZ, [R18+URZ], R16 ;  /* 0x0000001012ffa9a7 */ /* 0x0011e6000800003f */
[----:B------:R-:W-:-:S13]  /*4d90*/  ISETP.NE.AND P1, PT, R11, 0x2, PT ;  /* 0x000000020b00780c */ /* 0x000fda0003f25270 */
[----:B0-----:R-:W-:Y:S05]  /*4da0*/  @P1 BRA `(.L_x_96) ;  /* 0x0000000000041947 */ /* 0x001fea0003800000 */
[----:B------:R-:W-:Y:S01]  /*4db0*/  BPT.TRAP 0x1 ;  /* 0x000000040000795c */ /* 0x000fe20000300000 */
.L_x_96:
[----:B------:R-:W-:Y:S05]  /*4dc0*/  @P0 BRA `(.L_x_97) ;  /* 0x0000000000040947 */ /* 0x000fea0003800000 */
[----:B------:R-:W-:Y:S01]  /*4dd0*/  BPT.TRAP 0x1 ;  /* 0x000000040000795c */ /* 0x000fe20000300000 */
.L_x_97:
[--C-:B------:R-:W-:Y:S01]  /*4de0*/  IMAD R11, R10, 0x1000, R19.reuse ;  /* 0x000010000a0b7824 */ /* 0x100fe200078e0213 */
[----:B------:R-:W-:Y:S01]  /*4df0*/  R2UR UR25, R18 ;  /* 0x00000000121972ca */ /* 0x000fe200000e0000 */
[----:B------:R-:W-:Y:S01]  /*4e00*/  VIADD R22, R22, 0xffffffff ;  /* 0xffffffff16167836 */ /* 0x000fe20000000000 */
[----:B------:R-:W-:Y:S01]  /*4e10*/  R2UR UR28, R5 ;  /* 0x00000000051c72ca */ /* 0x000fe200000e0000 */
[----:B------:R-:W-:Y:S01]  /*4e20*/  UIADD3 UR14, UP0, UR32, 0xf0, URZ ;  /* 0x000000f0200e7890 */ /* 0x000fe2000ff1e03f */
[----:B------:R-:W-:Y:S01]  /*4e30*/  R2UR UR24, R11 ;  /* 0x000000000b1872ca */ /* 0x000fe200000e0000 */
[C-C-:B------:R-:W-:Y:S01]  /*4e40*/  IMAD R11, R10.reuse, 0x200, R19.reuse ;  /* 0x000002000a0b7824 */ /* 0x140fe200078e0213 */
[----:B------:R-:W-:Y:S01]  /*4e50*/  R2UR UR26, R21 ;  /* 0x00000000151a72ca */ /* 0x000fe200000e0000 */
[----:B------:R-:W-:Y:S01]  /*4e60*/  IMAD R19, R10, 0x2000, R19 ;  /* 0x000020000a137824 */ /* 0x000fe200078e0213 */
[----:B------:R-:W-:Y:S01]  /*4e70*/  R2UR UR27, R24 ;  /* 0x00000000181b72ca */ /* 0x000fe200000e0000 */
[----:B------:R-:W-:Y:S01]  /*4e80*/  UIADD3 UR22, UP1, UR32, 0x1f0, URZ ;  /* 0x000001f020167890 */ /* 0x000fe2000ff3e03f */
[----:B------:R-:W-:Y:S01]  /*4e90*/  R2UR UR8, R11 ;  /* 0x000000000b0872ca */ /* 0x000fe200000e0000 */
[----:B------:R-:W-:Y:S01]  /*4ea0*/  UIADD3 UR34, UP2, UR32, 0x2f0, URZ ;  /* 0x000002f020227890 */ /* 0x000fe2000ff5e03f */
[----:B------:R-:W-:Y:S01]  /*4eb0*/  R2UR UR16, R19 ;  /* 0x00000000131072ca */ /* 0x000fe200000e0000 */
[----:B------:R-:W-:Y:S01]  /*4ec0*/  UIADD3.X UR15, URZ, UR33, URZ, UP0, !UPT ;  /* 0x000000213f0f7290 */ /* 0x000fe200087fe43f */
[----:B------:R-:W-:Y:S01]  /*4ed0*/  R2UR UR11, R6 ;  /* 0x00000000060b72ca */ /* 0x000fe200000e0000 */
[----:B------:R-:W-:Y:S01]  /*4ee0*/  UIADD3.X UR23, URZ, UR33, URZ, UP1, !UPT ;  /* 0x000000213f177290 */ /* 0x000fe20008ffe43f */
[----:B------:R-:W-:Y:S01]  /*4ef0*/  R2UR UR12, R23 ;  /* 0x00000000170c72ca */ /* 0x000fe200000e0000 */
[----:B------:R-:W-:Y:S01]  /*4f00*/  UIADD3 UR24, UR24, 0x200, URZ ;  /* 0x0000020018187890 */ /* 0x000fe2000fffe03f */
[----:B------:R-:W-:Y:S01]  /*4f10*/  R2UR UR18, R20 ;  /* 0x00000000141272ca */ /* 0x000fe200000e0000 */
[----:B------:R-:W-:Y:S01]  /*4f20*/  VIADD R10, R10, 0x1 ;  /* 0x000000010a0a7836 */ /* 0x000fe20000000000 */
[----:B------:R-:W-:Y:S01]  /*4f30*/  R2UR UR19, R17 ;  /* 0x00000000111372ca */ /* 0x000fe200000e0000 */
[----:B------:R-:W-:Y:S01]  /*4f40*/  UIADD3.X UR35, URZ, UR33, URZ, UP2, !UPT ;  /* 0x000000213f237290 */ /* 0x000fe200097fe43f */
[----:B------:R-:W-:Y:S01]  /*4f50*/  ISETP.GT.AND P4, PT, R22, 0x1, PT ;  /* 0x000000011600780c */ /* 0x000fe20003f84270 */
[----:B------:R-:W-:Y:S01]  /*4f60*/  UIADD3 UR8, UR8, 0x36200, URZ ;  /* 0x0003620008087890 */ /* 0x000fe2000fffe03f */
[C---:B------:R-:W-:Y:S01]  /*4f70*/  ISETP.NE.AND P1, PT, R10.reuse, 0x12, PT ;  /* 0x000000120a00780c */ /* 0x040fe20003f25270 */
[----:B------:R-:W-:Y:S01]  /*4f80*/  UIADD3 UR16, UR16, 0x12200, URZ ;  /* 0x0001220010107890 */ /* 0x000fe2000fffe03f */
[----:B------:R-:W-:Y:S01]  /*4f90*/  VIADD R23, R23, 0x1 ;  /* 0x0000000117177836 */ /* 0x000fe20000000000 */
[----:B------:R-:W-:Y:S01]  /*4fa0*/  UMOV UR30, 0x0 ;  /* 0x00000000001e7882 */ /* 0x000fe20000000000 */
[----:B------:R-:W-:Y:S01]  /*4fb0*/  UMOV UR31, 0x10000000 ;  /* 0x10000000001f7882 */ /* 0x000fe20000000000 */
[----:B------:R-:W-:Y:S01]  /*4fc0*/  UMOV UR10, URZ ;  /* 0x0000003f000a7c82 */ /* 0x000fe20008000000 */
[----:B------:R-:W-:Y:S01]  /*4fd0*/  UMOV UR9, UR25 ;  /* 0x0000001900097c82 */ /* 0x000fe20008000000 */
[----:B------:R-:W-:Y:S01]  /*4fe0*/  UMOV UR13, UR28 ;  /* 0x0000001c000d7c82 */ /* 0x000fe20008000000 */
[----:B------:R0:W-:Y:S01]  /*4ff0*/  UTMALDG.3D [UR24], [UR14], desc[UR30] ;  /* 0x00001e180e0075b4 */ /* 0x0001e20008011000 */
[----:B------:R-:W-:Y:S01]  /*5000*/  UMOV UR17, UR25 ;  /* 0x0000001900117c82 */ /* 0x000fe20008000000 */
[----:B------:R-:W-:Y:S01]  /*5010*/  UMOV UR20, UR28 ;  /* 0x0000001c00147c82 */ /* 0x000fe20008000000 */
[----:B------:R-:W-:Y:S01]  /*5020*/  SEL R11, RZ, 0x1, P1 ;  /* 0x00000001ff0b7807 */ /* 0x000fe20000800000 */
[----:B------:R-:W-:Y:S01]  /*5030*/  VIADD R21, R21, 0x20 ;  /* 0x0000002015157836 */ /* 0x000fe20000000000 */
[----:B------:R-:W-:Y:S01]  /*5040*/  SEL R10, R10, RZ, P1 ;  /* 0x000000ff0a0a7207 */ /* 0x000fe20000800000 */
[----:B------:R-:W-:Y:S01]  /*5050*/  VIADD R20, R20, 0x40 ;  /* 0x0000004014147836 */ /* 0x000fe20000000000 */
[----:B------:R-:W-:Y:S01]  /*5060*/  LOP3.LUT R4, R4, R11, RZ, 0x3c, !PT ;  /* 0x0000000b04047212 */ /* 0x000fe200078e3cff */
[----:B------:R0:W-:Y:S01]  /*5070*/  UTMALDG.4D [UR8], [UR22], desc[UR30] ;  /* 0x00001e08160075b4 */ /* 0x0001e20008019000 */
[----:B------:R0:W-:Y:S02]  /*5080*/  UTMALDG.3D [UR16], [UR34], desc[UR30] ;  /* 0x00001e10220075b4 */ /* 0x0001e40008011000 */
[----:B0-----:R-:W-:Y:S05]  /*5090*/  @P4 BRA `(.L_x_98) ;  /* 0xfffffffc00144947 */ /* 0x001fea000383ffff */
.L_x_94:
[----:B------:R-:W-:Y:S05]  /*50a0*/  BSYNC B1 ;  /* 0x0000000000017941 */ /* 0x000fea0003800000 */
.L_x_93:
[----:B------:R-:W-:Y:S01]  /*50b0*/  LOP3.LUT P5, RZ, R14, 0xff, RZ, 0xc0, !PT ;  /* 0x000000ff0eff7812 */ /* 0x000fe200078ac0ff */
[----:B------:R-:W-:Y:S01]  /*50c0*/  VIADD R6, R15, UR6 ;  /* 0x000000060f067c36 */ /* 0x000fe20008000000 */
[----:B------:R-:W-:Y:S01]  /*50d0*/  ULDC.64 UR8, c[0x0][0x750] ;  /* 0x0001d40000087ab9 */ /* 0x000fe20000000a00 */
[----:B------:R-:W-:Y:S01]  /*50e0*/  IMAD.U32 R11, RZ, RZ, UR6 ;  /* 0x00000006ff0b7e24 */ /* 0x000fe2000f8e00ff */
[----:B------:R-:W-:Y:S01]  /*50f0*/  UISETP.GE.U32.AND UP0, UPT, UR6, 0x12, UPT ;  /* 0x000000120600788c */ /* 0x000fe2000bf06070 */
[----:B------:R-:W-:Y:S01]  /*5100*/  BSSY B1, `(.L_x_99) ;  /* 0x000006b000017945 */ /* 0x000fe20003800000 */
[----:B------:R-:W-:Y:S02]  /*5110*/  ISETP.GT.U32.AND P1, PT, R6, 0x11, PT ;  /* 0x000000110600780c */ /* 0x000fe40003f24070 */
[----:B------:R-:W-:Y:S02]  /*5120*/  PRMT R14, RZ, 0x7610, R14 ;  /* 0x00007610ff0e7816 */ /* 0x000fe4000000000e */
[----:B------:R-:W-:-:S02]  /*5130*/  ISETP.LT.U32.AND P1, PT, R11, 0x12, P1 ;  /* 0x000000120b00780c */ /* 0x000fc40000f21070 */
[----:B------:R-:W-:Y:S01]  /*5140*/  PLOP3.LUT P4, PT, PT, PT, UP0, 0x80, 0x0 ;  /* 0x000000000000781c */ /* 0x000fe20003f8f008 */
[----:B------:R-:W0:Y:S01]  /*5150*/  @P5 S2R R5, SR_CgaCtaId ;  /* 0x0000000000055919 */ /* 0x000e220000008800 */
[----:B------:R-:W-:-:S04]  /*5160*/  @P5 MOV R4, 0x400 ;  /* 0x0000040000045802 */ /* 0x000fc80000000f00 */
[----:B0-----:R-:W-:Y:S01]  /*5170*/  @P5 LEA R10, R5, R4, 0x18 ;  /* 0x00000004050a5211 */ /* 0x001fe200078ec0ff */
[----:B------:R-:W-:-:S03]  /*5180*/  IMAD.WIDE.U32 R4, R6, 0x38e38e39, RZ ;  /* 0x38e38e3906047825 */ /* 0x000fc600078e00ff */
[----:B------:R0:W-:Y:S01]  /*5190*/  @P5 SYNCS.ARRIVE.TRANS64.A1T0 RZ, [R10+URZ+0x158], RZ ;  /* 0x000158ff0aff59a7 */ /* 0x0001e2000810003f */
[----:B------:R-:W-:Y:S01]  /*51a0*/  IADD3 R2, P5, R2, R8, RZ ;  /* 0x0000000802027210 */ /* 0x000fe20007fbe0ff */
[----:B------:R-:W-:Y:S01]  /*51b0*/  IMAD.MOV.U32 R4, RZ, RZ, -0x1 ;  /* 0xffffffffff047424 */ /* 0x000fe200078e00ff */
[----:B------:R-:W-:Y:S02]  /*51c0*/  SHF.R.U32.HI R11, RZ, 0x2, R5 ;  /* 0x00000002ff0b7819 */ /* 0x000fe40000011605 */
[----:B------:R-:W-:Y:S01]  /*51d0*/  SEL R5, RZ, 0x1, !P1 ;  /* 0x00000001ff057807 */ /* 0x000fe20004800000 */
[----:B------:R-:W-:Y:S01]  /*51e0*/  IMAD.X R3, R3, 0x1, R0, P5 ;  /* 0x0000000103037824 */ /* 0x000fe200028e0600 */
[----:B------:R-:W-:Y:S01]  /*51f0*/  ISETP.GE.U32.AND P1, PT, R2, UR8, PT ;  /* 0x0000000802007c0c */ /* 0x000fe2000bf26070 */
[----:B------:R-:W-:Y:S01]  /*5200*/  IMAD R15, R11, -0x12, R6 ;  /* 0xffffffee0b0f7824 */ /* 0x000fe200078e0206 */
[----:B------:R-:W-:Y:S01]  /*5210*/  LOP3.LUT R12, R12, R5, RZ, 0x3c, !PT ;  /* 0x000000050c0c7212 */ /* 0x000fe200078e3cff */
[----:B------:R-:W-:Y:S01]  /*5220*/  IMAD.MOV.U32 R6, RZ, RZ, -0x1 ;  /* 0xffffffffff067424 */ /* 0x000fe200078e00ff */
[----:B------:R-:W-:Y:S01]  /*5230*/  ISETP.GE.U32.AND.EX P1, PT, R3, UR9, PT, P1 ;  /* 0x0000000903007c0c */ /* 0x000fe2000bf26110 */
[----:B------:R-:W-:Y:S01]  /*5240*/  IMAD.MOV.U32 R5, RZ, RZ, -0x1 ;  /* 0xffffffffff057424 */ /* 0x000fe200078e00ff */
[----:B------:R-:W-:-:S02]  /*5250*/  @P4 LOP3.LUT R12, R12, 0x1, R11, 0x78, !PT ;  /* 0x000000010c0c4812 */ /* 0x000fc400078e780b */
[----:B0-----:R-:W-:-:S09]  /*5260*/  PRMT R10, RZ, 0x7610, R10 ;  /* 0x00007610ff0a7816 */ /* 0x001fd2000000000a */
[----:B------:R-:W-:Y:S05]  /*5270*/  @P1 BRA `(.L_x_100) ;  /* 0x00000004004c1947 */ /* 0x000fea0003800000 */
[----:B------:R-:W0:Y:S01]  /*5280*/  S2R R17, SR_CTAID.X ;  /* 0x0000000000117919 */ /* 0x000e220000002500 */
[----:B------:R-:W-:Y:S01]  /*5290*/  ULDC.64 UR8, c[0x0][0x728] ;  /* 0x0001ca0000087ab9 */ /* 0x000fe20000000a00 */
[----:B------:R-:W1:Y:S01]  /*52a0*/  LDC R18, c[0x0][0x144] ;  /* 0x00005100ff127b82 */ /* 0x000e620000000800 */
[----:B------:R-:W-:Y:S01]  /*52b0*/  ISETP.NE.U32.AND P1, PT, RZ, UR8, PT ;  /* 0x00000008ff007c0c */ /* 0x000fe2000bf25070 */
[----:B------:R-:W2:Y:S01]  /*52c0*/  S2R R6, SR_CTAID.Y ;  /* 0x0000000000067919 */ /* 0x000ea20000002600 */
[----:B------:R-:W-:Y:S01]  /*52d0*/  ULDC UR10, c[0x0][0x150] ;  /* 0x00005400000a7ab9 */ /* 0x000fe20000000800 */
[----:B------:R-:W-:Y:S01]  /*52e0*/  ULDC UR11, c[0x0][0x730] ;  /* 0x0001cc00000b7ab9 */ /* 0x000fe20000000800 */
[----:B------:R-:W-:Y:S01]  /*52f0*/  ISETP.NE.AND.EX P1, PT, RZ, UR9, PT, P1 ;  /* 0x00000009ff007c0c */ /* 0x000fe2000bf25310 */
[----:B------:R-:W-:Y:S01]  /*5300*/  IMAD.MOV.U32 R4, RZ, RZ, R2 ;  /* 0x000000ffff047224 */ /* 0x000fe200078e0002 */
[----:B0-----:R-:W-:-:S05]  /*5310*/  I2FP.F32.U32 R5, R17 ;  /* 0x0000001100057245 */ /* 0x001fca0000201000 */
[----:B------:R-:W-:Y:S01]  /*5320*/  FMUL R20, R5, UR10 ;  /* 0x0000000a05147c20 */ /* 0x000fe20008400000 */
[----:B------:R-:W-:-:S05]  /*5330*/  IMAD.MOV.U32 R5, RZ, RZ, R3 ;  /* 0x000000ffff057224 */ /* 0x000fca00078e0003 */
[----:B--2---:R-:W-:Y:S05]  /*5340*/  @!P1 BRA `(.L_x_101) ;  /* 0x0000000000289947 */ /* 0x004fea0003800000 */
[----:B------:R-:W-:Y:S02]  /*5350*/  ULDC UR10, c[0x0][0x734] ;  /* 0x0001cd00000a7ab9 */ /* 0x000fe40000000800 */
[----:B------:R-:W-:-:S05]  /*5360*/  IADD3 R5, P1, R2, UR10, RZ ;  /* 0x0000000a02057c10 */ /* 0x000fca000ff3e0ff */
[----:B------:R-:W-:-:S04]  /*5370*/  IMAD.X R19, RZ, RZ, R3, P1 ;  /* 0x000000ffff137224 */ /* 0x000fc800008e0603 */
[----:B------:R-:W-:-:S04]  /*5380*/  IMAD.WIDE.U32 R10, R19, UR8, RZ ;  /* 0x00000008130a7c25 */ /* 0x000fc8000f8e00ff */
[----:B------:R-:W-:-:S04]  /*5390*/  IMAD.WIDE.U32 R10, P1, R5, UR9, R10 ;  /* 0x00000009050a7c25 */ /* 0x000fc8000f82000a */
[----:B------:R-:W-:-:S04]  /*53a0*/  IMAD.WIDE.U32 R4, R5, UR8, RZ ;  /* 0x0000000805047c25 */ /* 0x000fc8000f8e00ff */
[----:B------:R-:W-:Y:S01]  /*53b0*/  IMAD.MOV.U32 R4, RZ, RZ, R11 ;  /* 0x000000ffff047224 */ /* 0x000fe200078e000b */
[----:B------:R-:W-:Y:S01]  /*53c0*/  IADD3 RZ, P4, R5, R10, RZ ;  /* 0x0000000a05ff7210 */ /* 0x000fe20007f9e0ff */
[----:B------:R-:W-:-:S04]  /*53d0*/  IMAD.X R5, RZ, RZ, RZ, P1 ;  /* 0x000000ffff057224 */ /* 0x000fc800008e06ff */
[----:B------:R-:W-:-:S08]  /*53e0*/  IMAD.WIDE.U32.X R4, R19, UR9, R4, P4 ;  /* 0x0000000913047c25 */ /* 0x000fd0000a0e0404 */
.L_x_101:
[--C-:B------:R-:W-:Y:S01]  /*53f0*/  SHF.R.U64 R16, R4, UR11, R5.reuse ;  /* 0x0000000b04107c19 */ /* 0x100fe20008001205 */
[----:B------:R-:W0:Y:S01]  /*5400*/  F2I.U32.TRUNC.NTZ R20, R20 ;  /* 0x0000001400147305 */ /* 0x000e22000020f000 */
[----:B------:R-:W-:Y:S01]  /*5410*/  SHF.R.U32.HI R4, RZ, UR11, R5 ;  /* 0x0000000bff047c19 */ /* 0x000fe20008011605 */
[----:B------:R-:W-:Y:S01]  /*5420*/  ULDC.64 UR8, c[0x0][0x720] ;  /* 0x0001c80000087ab9 */ /* 0x000fe20000000a00 */
[----:B------:R-:W-:Y:S01]  /*5430*/  IADD3 R11, P1, RZ, -R16, RZ ;  /* 0x80000010ff0b7210 */ /* 0x000fe20007f3e0ff */
[----:B------:R-:W-:Y:S01]  /*5440*/  ULDC.64 UR10, c[0x0][0x740] ;  /* 0x0001d000000a7ab9 */ /* 0x000fe20000000a00 */
[----:B------:R-:W2:Y:S03]  /*5450*/  LDC R21, c[0x0][0x148] ;  /* 0x00005200ff157b82 */ /* 0x000ea60000000800 */
[----:B------:R-:W-:Y:S01]  /*5460*/  IMAD.X R4, RZ, RZ, ~R4, P1 ;  /* 0x000000ffff047224 */ /* 0x000fe200008e0e04 */
[----:B------:R-:W-:-:S03]  /*5470*/  ISETP.NE.U32.AND P1, PT, RZ, UR10, PT ;  /* 0x0000000aff007c0c */ /* 0x000fc6000bf25070 */
[----:B------:R-:W-:Y:S01]  /*5480*/  IMAD R10, R4, UR8, RZ ;  /* 0x00000008040a7c24 */ /* 0x000fe2000f8e02ff */
[----:B------:R-:W-:Y:S01]  /*5490*/  ISETP.NE.AND.EX P1, PT, RZ, UR11, PT, P1 ;  /* 0x0000000bff007c0c */ /* 0x000fe2000bf25310 */
[----:B------:R-:W-:Y:S01]  /*54a0*/  IMAD.WIDE.U32 R4, R11, UR8, R2 ;  /* 0x000000080b047c25 */ /* 0x000fe2000f8e0002 */
[----:B------:R-:W-:-:S03]  /*54b0*/  ULDC UR8, c[0x0][0x718] ;  /* 0x0001c60000087ab9 */ /* 0x000fc60000000800 */
[----:B------:R-:W-:Y:S01]  /*54c0*/  IMAD R11, R11, UR9, R10 ;  /* 0x000000090b0b7c24 */ /* 0x000fe2000f8e020a */
[----:B------:R-:W-:Y:S01]  /*54d0*/  ULDC UR9, c[0x0][0x154] ;  /* 0x0000550000097ab9 */ /* 0x000fe20000000800 */
[----:B0-----:R-:W-:Y:S02]  /*54e0*/  IMAD.MOV R10, RZ, RZ, -R20 ;  /* 0x000000ffff0a7224 */ /* 0x001fe400078e0a14 */
[----:B------:R-:W-:Y:S02]  /*54f0*/  IMAD.IADD R5, R5, 0x1, R11 ;  /* 0x0000000105057824 */ /* 0x000fe400078e020b */
[----:B-1----:R-:W-:Y:S01]  /*5500*/  IMAD R17, R18, R10, R17 ;  /* 0x0000000a12117224 */ /* 0x002fe200078e0211 */
[----:B------:R-:W-:Y:S02]  /*5510*/  I2FP.F32.U32 R10, R6 ;  /* 0x00000006000a7245 */ /* 0x000fe40000201000 */
[--C-:B------:R-:W-:Y:S02]  /*5520*/  SHF.R.U64 R18, R4, UR8, R5.reuse ;  /* 0x0000000804127c19 */ /* 0x100fe40008001205 */
[----:B------:R-:W-:Y:S01]  /*5530*/  SHF.R.U32.HI R5, RZ, UR8, R5 ;  /* 0x00000008ff057c19 */ /* 0x000fe20008011605 */
[----:B------:R-:W-:Y:S01]  /*5540*/  FMUL R10, R10, UR9 ;  /* 0x000000090a0a7c20 */ /* 0x000fe20008400000 */
[----:B------:R-:W-:-:S02]  /*5550*/  ULDC UR8, c[0x0][0x708] ;  /* 0x0001c20000087ab9 */ /* 0x000fc40000000800 */
[--C-:B------:R-:W-:Y:S01]  /*5560*/  SHF.R.U64 R20, R18, UR8, R5.reuse ;  /* 0x0000000812147c19 */ /* 0x100fe20008001205 */
[----:B------:R0:W1:Y:S01]  /*5570*/  F2I.U32.TRUNC.NTZ R22, R10 ;  /* 0x0000000a00167305 */ /* 0x000062000020f000 */
[----:B------:R-:W-:Y:S01]  /*5580*/  SHF.R.U32.HI R5, RZ, UR8, R5 ;  /* 0x00000008ff057c19 */ /* 0x000fe20008011605 */
[----:B------:R-:W-:-:S03]  /*5590*/  ULDC UR8, c[0x0][0x758] ;  /* 0x0001d60000087ab9 */ /* 0x000fc60000000800 */
[--C-:B------:R-:W-:Y:S02]  /*55a0*/  SHF.R.U64 R19, R20, UR8, R5.reuse ;  /* 0x0000000814137c19 */ /* 0x100fe40008001205 */
[----:B------:R-:W-:-:S03]  /*55b0*/  SHF.R.U32.HI R23, RZ, UR8, R5 ;  /* 0x00000008ff177c19 */ /* 0x000fc60008011605 */
[----:B------:R-:W-:Y:S02]  /*55c0*/  IMAD.MOV.U32 R4, RZ, RZ, R19 ;  /* 0x000000ffff047224 */ /* 0x000fe400078e0013 */
[----:B------:R-:W-:Y:S01]  /*55d0*/  IMAD.MOV.U32 R5, RZ, RZ, R23 ;  /* 0x000000ffff057224 */ /* 0x000fe200078e0017 */
[----:B0-----:R-:W-:Y:S06]  /*55e0*/  @!P1 BRA `(.L_x_102) ;  /* 0x0000000000289947 */ /* 0x001fec0003800000 */
        /* <DEDUP_REMOVED lines=10> */
.L_x_102:
[----:B------:R-:W-:Y:S01]  /*5690*/  ULDC UR8, c[0x0][0x748] ;  /* 0x0001d20000087ab9 */ /* 0x000fe20000000800 */
[----:B-1----:R-:W-:Y:S01]  /*56a0*/  IMAD.MOV R22, RZ, RZ, -R22 ;  /* 0x000000ffff167224 */ /* 0x002fe200078e0a16 */
[----:B------:R-:W-:Y:S01]  /*56b0*/  SHF.R.U64 R5, R4, UR8, R5 ;  /* 0x0000000804057c19 */ /* 0x000fe20008001205 */
[----:B------:R-:W-:Y:S01]  /*56c0*/  ULDC UR8, c[0x0][0x738] ;  /* 0x0001ce0000087ab9 */ /* 0x000fe20000000800 */
[----:B------:R-:W-:Y:S01]  /*56d0*/  LOP3.LUT R4, R20, UR7, RZ, 0xc0, !PT ;  /* 0x0000000714047c12 */ /* 0x000fe2000f8ec0ff */
[----:B--2---:R-:W-:Y:S01]  /*56e0*/  @P3 IMAD R17, R21, R22, R6 ;  /* 0x0000001615113224 */ /* 0x004fe200078e0206 */
[----:B------:R-:W-:Y:S01]  /*56f0*/  LOP3.LUT R18, R18, UR4, RZ, 0xc0, !PT ;  /* 0x0000000412127c12 */ /* 0x000fe2000f8ec0ff */
[----:B------:R-:W-:Y:S01]  /*5700*/  IMAD.MOV R6, RZ, RZ, -R5 ;  /* 0x000000ffff067224 */ /* 0x000fe200078e0a05 */
[----:B------:R-:W-:Y:S01]  /*5710*/  ULDC UR9, c[0x0][0x710] ;  /* 0x0001c40000097ab9 */ /* 0x000fe20000000800 */
[----:B------:R-:W-:Y:S02]  /*5720*/  IMAD R4, R5, UR5, R4 ;  /* 0x0000000505047c24 */ /* 0x000fe4000f8e0204 */
[----:B------:R-:W-:Y:S01]  /*5730*/  IMAD R19, R6, UR8, R19 ;  /* 0x0000000806137c24 */ /* 0x000fe2000f8e0213 */
[----:B------:R-:W-:Y:S01]  /*5740*/  ULDC UR8, c[0x0][0x700] ;  /* 0x0001c00000087ab9 */ /* 0x000fe20000000800 */
[----:B------:R-:W-:-:S02]  /*5750*/  IMAD R17, R4, UR9, R17 ;  /* 0x0000000904117c24 */ /* 0x000fc4000f8e0211 */
[----:B------:R-:W-:Y:S02]  /*5760*/  IMAD R6, R19, UR8, R18 ;  /* 0x0000000813067c24 */ /* 0x000fe4000f8e0212 */
[----:B------:R-:W-:Y:S02]  /*5770*/  IMAD.MOV.U32 R10, RZ, RZ, 0x1 ;  /* 0x00000001ff0a7424 */ /* 0x000fe400078e00ff */
[----:B------:R-:W-:Y:S01]  /*5780*/  IMAD.MOV.U32 R5, RZ, RZ, R16 ;  /* 0x000000ffff057224 */ /* 0x000fe200078e0010 */
[----:B------:R-:W-:Y:S02]  /*5790*/  SEL R4, R6, R17, !P3 ;  /* 0x0000001106047207 */ /* 0x000fe40005800000 */
[----:B------:R-:W-:-:S07]  /*57a0*/  SEL R6, R17, R6, !P3 ;  /* 0x0000000611067207 */ /* 0x000fce0005800000 */
.L_x_100:
[----:B------:R-:W-:Y:S05]  /*57b0*/  BSYNC B1 ;  /* 0x0000000000017941 */ /* 0x000fea0003800000 */
.L_x_99:
[----:B------:R-:W-:-:S13]  /*57c0*/  LOP3.LUT P1, RZ, R10, 0xff, RZ, 0xc0, !PT ;  /* 0x000000ff0aff7812 */ /* 0x000fda000782c0ff */
[----:B------:R-:W-:Y:S05]  /*57d0*/  @P1 BRA `(.L_x_103) ;  /* 0xfffffff4000c1947 */ /* 0x000fea000383ffff */
[----:B------:R-:W-:Y:S05]  /*57e0*/  BSYNC B0 ;  /* 0x0000000000007941 */ /* 0x000fea0003800000 */
.L_x_91:
[----:B------:R-:W-:-:S03]  /*57f0*/  UMOV UR8, 0xffffffff ;  /* 0xffffffff00087882 */ /* 0x000fc60000000000 */
[----:B------:R-:W-:Y:S05]  /*5800*/  BRA.DIV UR8, `(.L_x_104) ;  /* 0x0000000e082c7947 */ /* 0x000fea000b800000 */
[----:B------:R-:W-:-:S13]  /*5810*/  ELECT P0, URZ, PT ;  /* 0x00000000003f782f */ /* 0x000fda0003800000 */
.L_x_134:
[----:B------:R-:W-:Y:S04]  /*5820*/  BSSY B0, `(.L_x_105) ;  /* 0x00000a9000007945 */ /* 0x000fe80003800000 */
[----:B------:R-:W-:Y:S05]  /*5830*/  @!P0 BRA `(.L_x_106) ;  /* 0x00000008009c8947 */ /* 0x000fea0003800000 */
[----:B------:R-:W-:-:S04]  /*5840*/  LOP3.LUT R7, R7, 0x2, RZ, 0xfc, !PT ;  /* 0x0000000207077812 */ /* 0x000fc800078efcff */
[----:B------:R-:W-:-:S13]  /*5850*/  ISETP.NE.AND P0, PT, R7, 0x3, PT ;  /* 0x000000030700780c */ /* 0x000fda0003f05270 */
[----:B------:R-:W-:Y:S05]  /*5860*/  @!P0 BRA `(.L_x_107) ;  /* 0x0000000000048947 */ /* 0x000fea0003800000 */
[----:B------:R-:W-:Y:S01]  /*5870*/  BPT.TRAP 0x1 ;  /* 0x000000040000795c */ /* 0x000fe20000300000 */
.L_x_107:
[----:B------:R-:W0:Y:S01]  /*5880*/  S2R R3, SR_CgaCtaId ;  /* 0x0000000000037919 */ /* 0x000e220000008800 */
[----:B------:R-:W-:Y:S02]  /*5890*/  MOV R0, 0x400 ;  /* 0x0000040000007802 */ /* 0x000fe40000000f00 */
[----:B------:R-:W-:Y:S02]  /*58a0*/  SHF.L.U32 R2, R12, 0x1f, RZ ;  /* 0x0000001f0c027819 */ /* 0x000fe400000006ff */
[----:B0-----:R-:W-:-:S05]  /*58b0*/  LEA R0, R3, R0, 0x18 ;  /* 0x0000000003007211 */ /* 0x001fca00078ec0ff */
[----:B------:R-:W-:-:S04]  /*58c0*/  VIADD R0, R0, 0x90 ;  /* 0x0000009000007836 */ /* 0x000fc80000000000 */
[C---:B------:R-:W-:Y:S02]  /*58d0*/  IMAD R5, R15.reuse, 0x8, R0 ;  /* 0x000000080f057824 */ /* 0x040fe400078e0200 */
[----:B------:R-:W-:Y:S02]  /*58e0*/  VIADD R15, R15, 0x1 ;  /* 0x000000010f0f7836 */ /* 0x000fe40000000000 */
[----:B------:R-:W0:Y:S03]  /*58f0*/  SYNCS.PHASECHK.TRANS64.TRYWAIT P0, [R5+URZ], R2 ;  /* 0x00000002050075a7 */ /* 0x000e26000800017f */
[----:B------:R-:W-:-:S04]  /*5900*/  ISETP.NE.AND P1, PT, R15, 0x12, PT ;  /* 0x000000120f00780c */ /* 0x000fc80003f25270 */
[----:B------:R-:W-:Y:S02]  /*5910*/  SEL R3, RZ, 0x1, P1 ;  /* 0x00000001ff037807 */ /* 0x000fe40000800000 */
[----:B------:R-:W-:Y:S02]  /*5920*/  SEL R15, R15, RZ, P1 ;  /* 0x000000ff0f0f7207 */ /* 0x000fe40000800000 */
[----:B------:R-:W-:-:S03]  /*5930*/  LOP3.LUT R12, R12, R3, RZ, 0x3c, !PT ;  /* 0x000000030c0c7212 */ /* 0x000fc600078e3cff */
[----:B------:R-:W-:Y:S01]  /*5940*/  IMAD R7, R15, 0x8, R0 ;  /* 0x000000080f077824 */ /* 0x000fe200078e0200 */
[----:B------:R-:W-:Y:S01]  /*5950*/  SHF.L.U32 R4, R12, 0x1f, RZ ;  /* 0x0000001f0c047819 */ /* 0x000fe200000006ff */
[----:B0-----:R-:W-:Y:S06]  /*5960*/  @!P0 BRA `(.L_x_108) ;  /* 0x0000000800f88947 */ /* 0x001fec0003800000 */
.L_x_135:
[----:B------:R-:W1:Y:S01]  /*5970*/  SYNCS.PHASECHK.TRANS64.TRYWAIT P0, [R7+URZ], R4 ;  /* 0x00000004070075a7 */ /* 0x000e62000800017f */
[----:B0-----:R-:W-:-:S05]  /*5980*/  VIADD R2, R15, 0x1 ;  /* 0x000000010f027836 */ /* 0x001fca0000000000 */
[----:B------:R-:W-:-:S04]  /*5990*/  ISETP.NE.AND P1, PT, R2, 0x12, PT ;  /* 0x000000120200780c */ /* 0x000fc80003f25270 */
[----:B------:R-:W-:Y:S02]  /*59a0*/  SEL R3, RZ, 0x1, P1 ;  /* 0x00000001ff037807 */ /* 0x000fe40000800000 */
[----:B------:R-:W-:Y:S02]  /*59b0*/  SEL R9, R2, RZ, P1 ;  /* 0x000000ff02097207 */ /* 0x000fe40000800000 */
[----:B------:R-:W-:-:S03]  /*59c0*/  LOP3.LUT R12, R12, R3, RZ, 0x3c, !PT ;  /* 0x000000030c0c7212 */ /* 0x000fc600078e3cff */
[----:B------:R-:W-:Y:S01]  /*59d0*/  IMAD R6, R9, 0x8, R0 ;  /* 0x0000000809067824 */ /* 0x000fe200078e0200 */
[----:B------:R-:W-:Y:S01]  /*59e0*/  SHF.L.U32 R5, R12, 0x1f, RZ ;  /* 0x0000001f0c057819 */ /* 0x000fe200000006ff */
[----:B-1----:R-:W-:Y:S06]  /*59f0*/  @!P0 BRA `(.L_x_109) ;  /* 0x0000000800e88947 */ /* 0x002fec0003800000 */
.L_x_136:
[----:B------:R-:W1:Y:S01]  /*5a00*/  SYNCS.PHASECHK.TRANS64.TRYWAIT P0, [R6+URZ], R5 ;  /* 0x00000005060075a7 */ /* 0x000e62000800017f */
[----:B------:R-:W-:-:S05]  /*5a10*/  VIADD R2, R9, 0x1 ;  /* 0x0000000109027836 */ /* 0x000fca0000000000 */
[----:B------:R-:W-:-:S04]  /*5a20*/  ISETP.NE.AND P1, PT, R2, 0x12, PT ;  /* 0x000000120200780c */ /* 0x000fc80003f25270 */
[----:B------:R-:W-:Y:S02]  /*5a30*/  SEL R3, RZ, 0x1, P1 ;  /* 0x00000001ff037807 */ /* 0x000fe40000800000 */
[----:B0-----:R-:W-:Y:S02]  /*5a40*/  SEL R7, R2, RZ, P1 ;  /* 0x000000ff02077207 */ /* 0x001fe40000800000 */
[----:B------:R-:W-:-:S03]  /*5a50*/  LOP3.LUT R12, R12, R3, RZ, 0x3c, !PT ;  /* 0x000000030c0c7212 */ /* 0x000fc600078e3cff */
[----:B------:R-:W-:Y:S01]  /*5a60*/  IMAD R9, R7, 0x8, R0 ;  /* 0x0000000807097824 */ /* 0x000fe200078e0200 */
[----:B------:R-:W-:Y:S01]  /*5a70*/  SHF.L.U32 R4, R12, 0x1f, RZ ;  /* 0x0000001f0c047819 */ /* 0x000fe200000006ff */
[----:B-1----:R-:W-:Y:S06]  /*5a80*/  @!P0 BRA `(.L_x_110) ;  /* 0x0000000800d88947 */ /* 0x002fec0003800000 */
.L_x_137:
[----:B------:R-:W1:Y:S01]  /*5a90*/  SYNCS.PHASECHK.TRANS64.TRYWAIT P0, [R9+URZ], R4 ;  /* 0x00000004090075a7 */ /* 0x000e62000800017f */
[----:B------:R-:W-:-:S05]  /*5aa0*/  VIADD R2, R7, 0x1 ;  /* 0x0000000107027836 */ /* 0x000fca0000000000 */
[----:B------:R-:W-:-:S04]  /*5ab0*/  ISETP.NE.AND P1, PT, R2, 0x12, PT ;  /* 0x000000120200780c */ /* 0x000fc80003f25270 */
[----:B------:R-:W-:Y:S02]  /*5ac0*/  SEL R3, RZ, 0x1, P1 ;  /* 0x00000001ff037807 */ /* 0x000fe40000800000 */
[----:B------:R-:W-:Y:S02]  /*5ad0*/  SEL R7, R2, RZ, P1 ;  /* 0x000000ff02077207 */ /* 0x000fe40000800000 */
[----:B------:R-:W-:-:S03]  /*5ae0*/  LOP3.LUT R12, R12, R3, RZ, 0x3c, !PT ;  /* 0x000000030c0c7212 */ /* 0x000fc600078e3cff */
[----:B0-----:R-:W-:Y:S01]  /*5af0*/  IMAD R6, R7, 0x8, R0 ;  /* 0x0000000807067824 */ /* 0x001fe200078e0200 */
[----:B------:R-:W-:Y:S01]  /*5b00*/  SHF.L.U32 R5, R12, 0x1f, RZ ;  /* 0x0000001f0c057819 */ /* 0x000fe200000006ff */
[----:B-1----:R-:W-:Y:S06]  /*5b10*/  @!P0 BRA `(.L_x_111) ;  /* 0x0000000800c88947 */ /* 0x002fec0003800000 */
.L_x_138:
        /* <DEDUP_REMOVED lines=9> */
.L_x_139:
        /* <DEDUP_REMOVED lines=9> */
.L_x_140:
        /* <DEDUP_REMOVED lines=9> */
.L_x_141:
        /* <DEDUP_REMOVED lines=9> */
.L_x_142:
        /* <DEDUP_REMOVED lines=9> */
.L_x_143:
        /* <DEDUP_REMOVED lines=9> */
.L_x_144:
        /* <DEDUP_REMOVED lines=9> */
.L_x_145:
        /* <DEDUP_REMOVED lines=9> */
.L_x_146:
        /* <DEDUP_REMOVED lines=9> */
.L_x_147:
        /* <DEDUP_REMOVED lines=9> */
.L_x_148:
        /* <DEDUP_REMOVED lines=9> */
.L_x_149:
        /* <DEDUP_REMOVED lines=9> */
.L_x_150:
[----:B------:R-:W1:Y:S01]  /*61e0*/  SYNCS.PHASECHK.TRANS64.TRYWAIT P0, [R6+URZ], R5 ;  /* 0x00000005060075a7 */ /* 0x000e62000800017f */
[----:B------:R-:W-:-:S05]  /*61f0*/  VIADD R2, R7, 0x1 ;  /* 0x0000000107027836 */ /* 0x000fca0000000000 */
[----:B------:R-:W-:-:S04]  /*6200*/  ISETP.NE.AND P1, PT, R2, 0x12, PT ;  /* 0x000000120200780c */ /* 0x000fc80003f25270 */
[----:B0-----:R-:W-:Y:S02]  /*6210*/  SEL R4, RZ, 0x1, P1 ;  /* 0x00000001ff047807 */ /* 0x001fe40000800000 */
[----:B------:R-:W-:Y:S02]  /*6220*/  SEL R3, R2, RZ, P1 ;  /* 0x000000ff02037207 */ /* 0x000fe40000800000 */
[----:B------:R-:W-:Y:S01]  /*6230*/  LOP3.LUT R4, R11, R4, RZ, 0x3c, !PT ;  /* 0x000000040b047212 */ /* 0x000fe200078e3cff */
[----:B-1----:R-:W-:Y:S06]  /*6240*/  @!P0 BRA `(.L_x_124) ;  /* 0x0000000800008947 */ /* 0x002fec0003800000 */
.L_x_151:
[----:B------:R-:W-:Y:S01]  /*6250*/  IMAD R3, R3, 0x8, R0 ;  /* 0x0000000803037824 */ /* 0x000fe200078e0200 */
[----:B------:R-:W-:-:S07]  /*6260*/  SHF.L.U32 R0, R4, 0x1f, RZ ;  /* 0x0000001f04007819 */ /* 0x000fce00000006ff */
.L_x_125:
[----:B-1----:R1:W2:Y:S02]  /*6270*/  SYNCS.PHASECHK.TRANS64.TRYWAIT P0, [R3+URZ], R0 ;  /* 0x00000000030075a7 */ /* 0x0022a4000800017f */
[----:B--2---:R-:W-:Y:S05]  /*6280*/  @!P0 NANOSLEEP.SYNCS 0x989680 ;  /* 0x009896800000895d */ /* 0x004fea0003900000 */
[----:B------:R-:W2:Y:S02]  /*6290*/  @!P0 SYNCS.PHASECHK.TRANS64 P0, [R3+URZ], R0 ;  /* 0x00000000030085a7 */ /* 0x000ea4000800007f */
[----:B--2---:R-:W-:Y:S05]  /*62a0*/  @!P0 BRA `(.L_x_125) ;  /* 0xfffffffc00f08947 */ /* 0x004fea000383ffff */
.L_x_106:
[----:B------:R-:W-:Y:S05]  /*62b0*/  BSYNC B0 ;  /* 0x0000000000007941 */ /* 0x000fea0003800000 */
.L_x_105:
[----:B------:R-:W-:Y:S05]  /*62c0*/  EXIT ;  /* 0x000000000000794d */ /* 0x000fea0003800000 */
.L_x_16:
[----:B0-----:R-:W-:-:S04]  /*62d0*/  IMAD.U32 R19, RZ, RZ, UR12 ;  /* 0x0000000cff137e24 */ /* 0x001fc8000f8e00ff */
[----:B------:R0:W1:Y:S03]  /*62e0*/  SYNCS.PHASECHK.TRANS64.TRYWAIT P0, [R19+URZ+-0x8], R18 ;  /* 0xfffff812130075a7 */ /* 0x000066000800017f */
[----:B-1----:R-:W-:Y:S05]  /*62f0*/  @!P0 NANOSLEEP.SYNCS 0x989680 ;  /* 0x009896800000895d */ /* 0x002fea0003900000 */
[----:B------:R-:W1:Y:S02]  /*6300*/  @!P0 SYNCS.PHASECHK.TRANS64 P0, [R19+URZ+-0x8], R18 ;  /* 0xfffff812130085a7 */ /* 0x000e64000800007f */
[----:B-1----:R-:W-:Y:S05]  /*6310*/  @!P0 BRA `(.L_x_16) ;  /* 0xfffffffc00ec8947 */ /* 0x002fea000383ffff */
[----:B------:R-:W-:Y:S05]  /*6320*/  BRA `(.L_x_126) ;  /* 0xffffffb000fc7947 */ /* 0x000fea000383ffff */
.L_x_21:
[----:B-1----:R-:W-:-:S04]  /*6330*/  IMAD.U32 R20, RZ, RZ, UR8 ;  /* 0x00000008ff147e24 */ /* 0x002fc8000f8e00ff */
[----:B------:R1:W2:Y:S03]  /*6340*/  SYNCS.PHASECHK.TRANS64.TRYWAIT P0, [R20+URZ], R19 ;  /* 0x00000013140075a7 */ /* 0x0002a6000800017f */
[----:B--2---:R-:W-:Y:S05]  /*6350*/  @!P0 NANOSLEEP.SYNCS 0x989680 ;  /* 0x009896800000895d */ /* 0x004fea0003900000 */
[----:B------:R-:W2:Y:S02]  /*6360*/  @!P0 SYNCS.PHASECHK.TRANS64 P0, [R20+URZ], R19 ;  /* 0x00000013140085a7 */ /* 0x000ea4000800007f */
[----:B--2---:R-:W-:Y:S05]  /*6370*/  @!P0 BRA `(.L_x_21) ;  /* 0xfffffffc00ec8947 */ /* 0x004fea000383ffff */
[----:B------:R-:W-:Y:S05]  /*6380*/  BRA `(.L_x_20) ;  /* 0xffffffb400687947 */ /* 0x000fea000383ffff */
.L_x_25:
[----:B0-----:R-:W-:-:S04]  /*6390*/  IMAD.U32 R19, RZ, RZ, UR12 ;  /* 0x0000000cff137e24 */ /* 0x001fc8000f8e00ff */
[----:B------:R0:W1:Y:S03]  /*63a0*/  SYNCS.PHASECHK.TRANS64.TRYWAIT P0, [R19+URZ+0x8], R18 ;  /* 0x00000812130075a7 */ /* 0x000066000800017f */
[----:B-1----:R-:W-:Y:S05]  /*63b0*/  @!P0 NANOSLEEP.SYNCS 0x989680 ;  /* 0x009896800000895d */ /* 0x002fea0003900000 */
[----:B------:R-:W1:Y:S02]  /*63c0*/  @!P0 SYNCS.PHASECHK.TRANS64 P0, [R19+URZ+0x8], R18 ;  /* 0x00000812130085a7 */ /* 0x000e64000800007f */
[----:B-1----:R-:W-:Y:S05]  /*63d0*/  @!P0 BRA `(.L_x_25) ;  /* 0xfffffffc00ec8947 */ /* 0x002fea000383ffff */
[----:B------:R-:W-:Y:S05]  /*63e0*/  BRA `(.L_x_127) ;  /* 0xffffffb8002c7947 */ /* 0x000fea000383ffff */
.L_x_92:
[----:B------:R-:W-:Y:S01]  /*63f0*/  BSSY B1, `(.L_x_128) ;  /* 0x0000006000017945 */ /* 0x000fe20003800000 */
[----:B------:R-:W-:-:S07]  /*6400*/  IMAD.MOV.U32 R10, RZ, RZ, -0x1 ;  /* 0xffffffffff0a7424 */ /* 0x000fce00078e00ff */
[----:B------:R-:W-:Y:S05]  /*6410*/  WARPSYNC.COLLECTIVE R10, `(.L_x_129) ;  /* 0x000000000a0c7348 */ /* 0x000fea0003c00000 */
[----:B------:R-:W-:Y:S02]  /*6420*/  ELECT P1, UR62, PT ;  /* 0x00000000003e782f */ /* 0x000fe40003820000 */
[----:B------:R-:W-:Y:S01]  /*6430*/  MOV R10, UR62 ;  /* 0x0000003e000a7c02 */ /* 0x000fe20008000f00 */
[----:B------:R-:W-:Y:S10]  /*6440*/  ENDCOLLECTIVE ;  /* 0x000000000000791b */ /* 0x000ff40003800000 */
.L_x_129:
[----:B------:R-:W-:Y:S05]  /*6450*/  BSYNC B1 ;  /* 0x0000000000017941 */ /* 0x000fea0003800000 */
.L_x_128:
[----:B------:R-:W-:Y:S05]  /*6460*/  BRA `(.L_x_130) ;  /* 0xffffffe400f47947 */ /* 0x000fea000383ffff */
.L_x_95:
[----:B-1----:R1:W2:Y:S02]  /*6470*/  SYNCS.PHASECHK.TRANS64.TRYWAIT P1, [R18+URZ+0x90], R11 ;  /* 0x0000900b120075a7 */ /* 0x0022a4000802017f */
[----:B--2---:R-:W-:Y:S05]  /*6480*/  @!P1 NANOSLEEP.SYNCS 0x989680 ;  /* 0x009896800000995d */ /* 0x004fea0003900000 */
[----:B------:R-:W2:Y:S02]  /*6490*/  @!P1 SYNCS.PHASECHK.TRANS64 P1, [R18+URZ+0x90], R11 ;  /* 0x0000900b120095a7 */ /* 0x000ea4000802007f */
[----:B--2---:R-:W-:Y:S05]  /*64a0*/  @!P1 BRA `(.L_x_95) ;  /* 0xfffffffc00f09947 */ /* 0x004fea000383ffff */
[----:B------:R-:W-:Y:S05]  /*64b0*/  BRA `(.L_x_131) ;  /* 0xffffffe8002c7947 */ /* 0x000fea000383ffff */
.L_x_104:
[----:B------:R-:W-:Y:S01]  /*64c0*/  BSSY B0, `(.L_x_132) ;  /* 0x0000006000007945 */ /* 0x000fe20003800000 */
[----:B------:R-:W-:-:S07]  /*64d0*/  IMAD.MOV.U32 R10, RZ, RZ, -0x1 ;  /* 0xffffffffff0a7424 */ /* 0x000fce00078e00ff */
[----:B------:R-:W-:Y:S05]  /*64e0*/  WARPSYNC.COLLECTIVE R10, `(.L_x_133) ;  /* 0x000000000a0c7348 */ /* 0x000fea0003c00000 */
[----:B------:R-:W-:Y:S02]  /*64f0*/  ELECT P1, UR62, PT ;  /* 0x00000000003e782f */ /* 0x000fe40003820000 */
[----:B------:R-:W-:Y:S01]  /*6500*/  MOV R10, UR62 ;  /* 0x0000003e000a7c02 */ /* 0x000fe20008000f00 */
[----:B------:R-:W-:Y:S10]  /*6510*/  ENDCOLLECTIVE ;  /* 0x000000000000791b */ /* 0x000ff40003800000 */
.L_x_133:
[----:B------:R-:W-:Y:S05]  /*6520*/  BSYNC B0 ;  /* 0x0000000000007941 */ /* 0x000fea0003800000 */
.L_x_132:
[----:B------:R-:W-:Y:S01]  /*6530*/  PLOP3.LUT P0, PT, P1, PT, PT, 0x80, 0x0 ;  /* 0x000000000000781c */ /* 0x000fe20000f0f070 */
[----:B------:R-:W-:-:S12]  /*6540*/  BRA `(.L_x_134) ;  /* 0xfffffff000b47947 */ /* 0x000fd8000383ffff */
.L_x_108:
[----:B0-----:R0:W1:Y:S02]  /*6550*/  SYNCS.PHASECHK.TRANS64.TRYWAIT P0, [R5+URZ], R2 ;  /* 0x00000002050075a7 */ /* 0x001064000800017f */
[----:B-1----:R-:W-:Y:S05]  /*6560*/  @!P0 NANOSLEEP.SYNCS 0x989680 ;  /* 0x009896800000895d */ /* 0x002fea0003900000 */
[----:B------:R-:W1:Y:S02]  /*6570*/  @!P0 SYNCS.PHASECHK.TRANS64 P0, [R5+URZ], R2 ;  /* 0x00000002050085a7 */ /* 0x000e64000800007f */
[----:B-1----:R-:W-:Y:S05]  /*6580*/  @!P0 BRA `(.L_x_108) ;  /* 0xfffffffc00f08947 */ /* 0x002fea000383ffff */
[----:B------:R-:W-:Y:S05]  /*6590*/  BRA `(.L_x_135) ;  /* 0xfffffff000f47947 */ /* 0x000fea000383ffff */
.L_x_109:
[----:B0-----:R0:W1:Y:S02]  /*65a0*/  SYNCS.PHASECHK.TRANS64.TRYWAIT P0, [R7+URZ], R4 ;  /* 0x00000004070075a7 */ /* 0x001064000800017f */
[----:B-1----:R-:W-:Y:S05]  /*65b0*/  @!P0 NANOSLEEP.SYNCS 0x989680 ;  /* 0x009896800000895d */ /* 0x002fea0003900000 */
[----:B------:R-:W1:Y:S02]  /*65c0*/  @!P0 SYNCS.PHASECHK.TRANS64 P0, [R7+URZ], R4 ;  /* 0x00000004070085a7 */ /* 0x000e64000800007f */
[----:B-1----:R-:W-:Y:S05]  /*65d0*/  @!P0 BRA `(.L_x_109) ;  /* 0xfffffffc00f08947 */ /* 0x002fea000383ffff */
[----:B------:R-:W-:Y:S05]  /*65e0*/  BRA `(.L_x_136) ;  /* 0xfffffff400047947 */ /* 0x000fea000383ffff */
.L_x_110:
[----:B0-----:R0:W1:Y:S02]  /*65f0*/  SYNCS.PHASECHK.TRANS64.TRYWAIT P0, [R6+URZ], R5 ;  /* 0x00000005060075a7 */ /* 0x001064000800017f */
[----:B-1----:R-:W-:Y:S05]  /*6600*/  @!P0 NANOSLEEP.SYNCS 0x989680 ;  /* 0x009896800000895d */ /* 0x002fea0003900000 */
[----:B------:R-:W1:Y:S02]  /*6610*/  @!P0 SYNCS.PHASECHK.TRANS64 P0, [R6+URZ], R5 ;  /* 0x00000005060085a7 */ /* 0x000e64000800007f */
[----:B-1----:R-:W-:Y:S05]  /*6620*/  @!P0 BRA `(.L_x_110) ;  /* 0xfffffffc00f08947 */ /* 0x002fea000383ffff */
[----:B------:R-:W-:Y:S05]  /*6630*/  BRA `(.L_x_137) ;  /* 0xfffffff400147947 */ /* 0x000fea000383ffff */
.L_x_111:
[----:B0-----:R0:W1:Y:S02]  /*6640*/  SYNCS.PHASECHK.TRANS64.TRYWAIT P0, [R9+URZ], R4 ;  /* 0x00000004090075a7 */ /* 0x001064000800017f */
[----:B-1----:R-:W-:Y:S05]  /*6650*/  @!P0 NANOSLEEP.SYNCS 0x989680 ;  /* 0x009896800000895d */ /* 0x002fea0003900000 */
[----:B------:R-:W1:Y:S02]  /*6660*/  @!P0 SYNCS.PHASECHK.TRANS64 P0, [R9+URZ], R4 ;  /* 0x00000004090085a7 */ /* 0x000e64000800007f */
[----:B-1----:R-:W-:Y:S05]  /*6670*/  @!P0 BRA `(.L_x_111) ;  /* 0xfffffffc00f08947 */ /* 0x002fea000383ffff */
[----:B------:R-:W-:Y:S05]  /*6680*/  BRA `(.L_x_138) ;  /* 0xfffffff400247947 */ /* 0x000fea000383ffff */
.L_x_112:
[----:B0-----:R0:W1:Y:S02]  /*6690*/  SYNCS.PHASECHK.TRANS64.TRYWAIT P0, [R6+URZ], R5 ;  /* 0x00000005060075a7 */ /* 0x001064000800017f */
[----:B-1----:R-:W-:Y:S05]  /*66a0*/  @!P0 NANOSLEEP.SYNCS 0x989680 ;  /* 0x009896800000895d */ /* 0x002fea0003900000 */
[----:B------:R-:W1:Y:S02]  /*66b0*/  @!P0 SYNCS.PHASECHK.TRANS64 P0, [R6+URZ], R5 ;  /* 0x00000005060085a7 */ /* 0x000e64000800007f */
[----:B-1----:R-:W-:Y:S05]  /*66c0*/  @!P0 BRA `(.L_x_112) ;  /* 0xfffffffc00f08947 */ /* 0x002fea000383ffff */
[----:B------:R-:W-:Y:S05]  /*66d0*/  BRA `(.L_x_139) ;  /* 0xfffffff400347947 */ /* 0x000fea000383ffff */
.L_x_113:
[----:B0-----:R0:W1:Y:S02]  /*66e0*/  SYNCS.PHASECHK.TRANS64.TRYWAIT P0, [R9+URZ], R4 ;  /* 0x00000004090075a7 */ /* 0x001064000800017f */
[----:B-1----:R-:W-:Y:S05]  /*66f0*/  @!P0 NANOSLEEP.SYNCS 0x989680 ;  /* 0x009896800000895d */ /* 0x002fea0003900000 */
[----:B------:R-:W1:Y:S02]  /*6700*/  @!P0 SYNCS.PHASECHK.TRANS64 P0, [R9+URZ], R4 ;  /* 0x00000004090085a7 */ /* 0x000e64000800007f */
[----:B-1----:R-:W-:Y:S05]  /*6710*/  @!P0 BRA `(.L_x_113) ;  /* 0xfffffffc00f08947 */ /* 0x002fea000383ffff */
[----:B------:R-:W-:Y:S05]  /*6720*/  BRA `(.L_x_140) ;  /* 0xfffffff400447947 */ /* 0x000fea000383ffff */
.L_x_114:
[----:B0-----:R0:W1:Y:S02]  /*6730*/  SYNCS.PHASECHK.TRANS64.TRYWAIT P0, [R6+URZ], R5 ;  /* 0x00000005060075a7 */ /* 0x001064000800017f */
[----:B-1----:R-:W-:Y:S05]  /*6740*/  @!P0 NANOSLEEP.SYNCS 0x989680 ;  /* 0x009896800000895d */ /* 0x002fea0003900000 */
[----:B------:R-:W1:Y:S02]  /*6750*/  @!P0 SYNCS.PHASECHK.TRANS64 P0, [R6+URZ], R5 ;  /* 0x00000005060085a7 */ /* 0x000e64000800007f */
[----:B-1----:R-:W-:Y:S05]  /*6760*/  @!P0 BRA `(.L_x_114) ;  /* 0xfffffffc00f08947 */ /* 0x002fea000383ffff */
[----:B------:R-:W-:Y:S05]  /*6770*/  BRA `(.L_x_141) ;  /* 0xfffffff400547947 */ /* 0x000fea000383ffff */
.L_x_115:
[----:B0-----:R0:W1:Y:S02]  /*6780*/  SYNCS.PHASECHK.TRANS64.TRYWAIT P0, [R9+URZ], R4 ;  /* 0x00000004090075a7 */ /* 0x001064000800017f */
[----:B-1----:R-:W-:Y:S05]  /*6790*/  @!P0 NANOSLEEP.SYNCS 0x989680 ;  /* 0x009896800000895d */ /* 0x002fea0003900000 */
[----:B------:R-:W1:Y:S02]  /*67a0*/  @!P0 SYNCS.PHASECHK.TRANS64 P0, [R9+URZ], R4 ;  /* 0x00000004090085a7 */ /* 0x000e64000800007f */
[----:B-1----:R-:W-:Y:S05]  /*67b0*/  @!P0 BRA `(.L_x_115) ;  /* 0xfffffffc00f08947 */ /* 0x002fea000383ffff */
[----:B------:R-:W-:Y:S05]  /*67c0*/  BRA `(.L_x_142) ;  /* 0xfffffff400647947 */ /* 0x000fea000383ffff */
.L_x_116:
[----:B0-----:R0:W1:Y:S02]  /*67d0*/  SYNCS.PHASECHK.TRANS64.TRYWAIT P0, [R6+URZ], R5 ;  /* 0x00000005060075a7 */ /* 0x001064000800017f */
[----:B-1----:R-:W-:Y:S05]  /*67e0*/  @!P0 NANOSLEEP.SYNCS 0x989680 ;  /* 0x009896800000895d */ /* 0x002fea0003900000 */
[----:B------:R-:W1:Y:S02]  /*67f0*/  @!P0 SYNCS.PHASECHK.TRANS64 P0, [R6+URZ], R5 ;  /* 0x00000005060085a7 */ /* 0x000e64000800007f */
[----:B-1----:R-:W-:Y:S05]  /*6800*/  @!P0 BRA `(.L_x_116) ;  /* 0xfffffffc00f08947 */ /* 0x002fea000383ffff */
[----:B------:R-:W-:Y:S05]  /*6810*/  BRA `(.L_x_143) ;  /* 0xfffffff400747947 */ /* 0x000fea000383ffff */
.L_x_117:
[----:B0-----:R0:W1:Y:S02]  /*6820*/  SYNCS.PHASECHK.TRANS64.TRYWAIT P0, [R9+URZ], R4 ;  /* 0x00000004090075a7 */ /* 0x001064000800017f */
[----:B-1----:R-:W-:Y:S05]  /*6830*/  @!P0 NANOSLEEP.SYNCS 0x989680 ;  /* 0x009896800000895d */ /* 0x002fea0003900000 */
[----:B------:R-:W1:Y:S02]  /*6840*/  @!P0 SYNCS.PHASECHK.TRANS64 P0, [R9+URZ], R4 ;  /* 0x00000004090085a7 */ /* 0x000e64000800007f */
[----:B-1----:R-:W-:Y:S05]  /*6850*/  @!P0 BRA `(.L_x_117) ;  /* 0xfffffffc00f08947 */ /* 0x002fea000383ffff */
[----:B------:R-:W-:Y:S05]  /*6860*/  BRA `(.L_x_144) ;  /* 0xfffffff400847947 */ /* 0x000fea000383ffff */
.L_x_118:
[----:B0-----:R0:W1:Y:S02]  /*6870*/  SYNCS.PHASECHK.TRANS64.TRYWAIT P0, [R6+URZ], R5 ;  /* 0x00000005060075a7 */ /* 0x001064000800017f */
[----:B-1----:R-:W-:Y:S05]  /*6880*/  @!P0 NANOSLEEP.SYNCS 0x989680 ;  /* 0x009896800000895d */ /* 0x002fea0003900000 */
[----:B------:R-:W1:Y:S02]  /*6890*/  @!P0 SYNCS.PHASECHK.TRANS64 P0, [R6+URZ], R5 ;  /* 0x00000005060085a7 */ /* 0x000e64000800007f */
[----:B-1----:R-:W-:Y:S05]  /*68a0*/  @!P0 BRA `(.L_x_118) ;  /* 0xfffffffc00f08947 */ /* 0x002fea000383ffff */
[----:B------:R-:W-:Y:S05]  /*68b0*/  BRA `(.L_x_145) ;  /* 0xfffffff400947947 */ /* 0x000fea000383ffff */
.L_x_119:
[----:B0-----:R0:W1:Y:S02]  /*68c0*/  SYNCS.PHASECHK.TRANS64.TRYWAIT P0, [R9+URZ], R4 ;  /* 0x00000004090075a7 */ /* 0x001064000800017f */
[----:B-1----:R-:W-:Y:S05]  /*68d0*/  @!P0 NANOSLEEP.SYNCS 0x989680 ;  /* 0x009896800000895d */ /* 0x002fea0003900000 */
[----:B------:R-:W1:Y:S02]  /*68e0*/  @!P0 SYNCS.PHASECHK.TRANS64 P0, [R9+URZ], R4 ;  /* 0x00000004090085a7 */ /* 0x000e64000800007f */
[----:B-1----:R-:W-:Y:S05]  /*68f0*/  @!P0 BRA `(.L_x_119) ;  /* 0xfffffffc00f08947 */ /* 0x002fea000383ffff */
[----:B------:R-:W-:Y:S05]  /*6900*/  BRA `(.L_x_146) ;  /* 0xfffffff400a47947 */ /* 0x000fea000383ffff */
.L_x_120:
[----:B0-----:R0:W1:Y:S02]  /*6910*/  SYNCS.PHASECHK.TRANS64.TRYWAIT P0, [R6+URZ], R5 ;  /* 0x00000005060075a7 */ /* 0x001064000800017f */
[----:B-1----:R-:W-:Y:S05]  /*6920*/  @!P0 NANOSLEEP.SYNCS 0x989680 ;  /* 0x009896800000895d */ /* 0x002fea0003900000 */
[----:B------:R-:W1:Y:S02]  /*6930*/  @!P0 SYNCS.PHASECHK.TRANS64 P0, [R6+URZ], R5 ;  /* 0x00000005060085a7 */ /* 0x000e64000800007f */
[----:B-1----:R-:W-:Y:S05]  /*6940*/  @!P0 BRA `(.L_x_120) ;  /* 0xfffffffc00f08947 */ /* 0x002fea000383ffff */
[----:B------:R-:W-:Y:S05]  /*6950*/  BRA `(.L_x_147) ;  /* 0xfffffff400b47947 */ /* 0x000fea000383ffff */
.L_x_121:
[----:B0-----:R0:W1:Y:S02]  /*6960*/  SYNCS.PHASECHK.TRANS64.TRYWAIT P0, [R9+URZ], R4 ;  /* 0x00000004090075a7 */ /* 0x001064000800017f */
[----:B-1----:R-:W-:Y:S05]  /*6970*/  @!P0 NANOSLEEP.SYNCS 0x989680 ;  /* 0x009896800000895d */ /* 0x002fea0003900000 */
[----:B------:R-:W1:Y:S02]  /*6980*/  @!P0 SYNCS.PHASECHK.TRANS64 P0, [R9+URZ], R4 ;  /* 0x00000004090085a7 */ /* 0x000e64000800007f */
[----:B-1----:R-:W-:Y:S05]  /*6990*/  @!P0 BRA `(.L_x_121) ;  /* 0xfffffffc00f08947 */ /* 0x002fea000383ffff */
[----:B------:R-:W-:Y:S05]  /*69a0*/  BRA `(.L_x_148) ;  /* 0xfffffff400c47947 */ /* 0x000fea000383ffff */
.L_x_122:
[----:B0-----:R0:W1:Y:S02]  /*69b0*/  SYNCS.PHASECHK.TRANS64.TRYWAIT P0, [R6+URZ], R5 ;  /* 0x00000005060075a7 */ /* 0x001064000800017f */
[----:B-1----:R-:W-:Y:S05]  /*69c0*/  @!P0 NANOSLEEP.SYNCS 0x989680 ;  /* 0x009896800000895d */ /* 0x002fea0003900000 */
[----:B------:R-:W1:Y:S02]  /*69d0*/  @!P0 SYNCS.PHASECHK.TRANS64 P0, [R6+URZ], R5 ;  /* 0x00000005060085a7 */ /* 0x000e64000800007f */
[----:B-1----:R-:W-:Y:S05]  /*69e0*/  @!P0 BRA `(.L_x_122) ;  /* 0xfffffffc00f08947 */ /* 0x002fea000383ffff */
[----:B------:R-:W-:Y:S05]  /*69f0*/  BRA `(.L_x_149) ;  /* 0xfffffff400d47947 */ /* 0x000fea000383ffff */
.L_x_123:
[----:B0-----:R0:W1:Y:S02]  /*6a00*/  SYNCS.PHASECHK.TRANS64.TRYWAIT P0, [R9+URZ], R4 ;  /* 0x00000004090075a7 */ /* 0x001064000800017f */
[----:B-1----:R-:W-:Y:S05]  /*6a10*/  @!P0 NANOSLEEP.SYNCS 0x989680 ;  /* 0x009896800000895d */ /* 0x002fea0003900000 */
[----:B------:R-:W1:Y:S02]  /*6a20*/  @!P0 SYNCS.PHASECHK.TRANS64 P0, [R9+URZ], R4 ;  /* 0x00000004090085a7 */ /* 0x000e64000800007f */
[----:B-1----:R-:W-:Y:S05]  /*6a30*/  @!P0 BRA `(.L_x_123) ;  /* 0xfffffffc00f08947 */ /* 0x002fea000383ffff */
[----:B------:R-:W-:Y:S05]  /*6a40*/  BRA `(.L_x_150) ;  /* 0xfffffff400e47947 */ /* 0x000fea000383ffff */
.L_x_124:
[----:B0-----:R0:W1:Y:S02]  /*6a50*/  SYNCS.PHASECHK.TRANS64.TRYWAIT P0, [R6+URZ], R5 ;  /* 0x00000005060075a7 */ /* 0x001064000800017f */
[----:B-1----:R-:W-:Y:S05]  /*6a60*/  @!P0 NANOSLEEP.SYNCS 0x989680 ;  /* 0x009896800000895d */ /* 0x002fea0003900000 */
[----:B------:R-:W1:Y:S02]  /*6a70*/  @!P0 SYNCS.PHASECHK.TRANS64 P0, [R6+URZ], R5 ;  /* 0x00000005060085a7 */ /* 0x000e64000800007f */
[----:B-1----:R-:W-:Y:S05]  /*6a80*/  @!P0 BRA `(.L_x_124) ;  /* 0xfffffffc00f08947 */ /* 0x002fea000383ffff */
[----:B------:R-:W-:Y:S05]  /*6a90*/  BRA `(.L_x_151) ;  /* 0xfffffff400ec7947 */ /* 0x000fea000383ffff */
.L_x_152:
[----:B------:R-:W-:-:S00]  /*6aa0*/  BRA `(.L_x_152) ;  /* 0xfffffffc00fc7947 */ /* 0x000fc0000383ffff */
[----:B------:R-:W-:-:S00]  /*6ab0*/  NOP ;  /* 0x0000000000007918 */ /* 0x000fc00000000000 */
        /* <DEDUP_REMOVED lines=12> */
.L_x_153:


//--------------------- .nv.shared._ZN7cutlass13device_kernelINS_4gemm6kernel13GemmUniversalIN4cute5tupleIJiiiiEEENS1_10collective13CollectiveMmaINS1_40MainloopSm90TmaGmmaWarpSpecializedSparseILi18ENS5_IJNS4_1CILi1EEESB_SB_EEENS1_32KernelTmaWarpSpecializedPingpongEEENS5_IJNSA_ILi64EEESF_SF_EEENS_10bfloat16_tENS5_IJNS4_6LayoutINS5_IJiNS5_IJNSA_ILi2EEEiEEEiEEENS5_IJlNS5_IJSB_SJ_EEElEEEEENSI_INS5_IJNS5_IJNS5_IJNSA_ILi8EEESJ_NSA_ILi4EEEEEEiEEENS5_IJNS5_IJNSA_ILi16EEESJ_SJ_EEEiEEEiEEENS5_IJNS5_IJNS5_IJSF_ST_NSA_ILi1024EEEEEENSA_ILi4096EEEEEENS5_IJNS5_IJSB_NSA_ILi512EEENSA_ILi32EEEEEElEEElEEEEEEEESH_NS5_IJlSB_lEEENS4_8TiledMMAINS4_8MMA_AtomIJNS4_4SM904GMMA6SPARSE28GMMA_64x64x32_F32BF16BF16_SSILNS1C_5MajorE0ELS1F_0ELNS1C_7ScaleInE1ELS1G_1ELNS1C_9SparseSelE0EEEEEENSI_ISC_NS5_IJNSA_ILi0EEES1K_S1K_EEEEENS5_IJNS4_10UnderscoreES1N_S1N_EEEEENS4_13SM90_TMA_LOADENS4_14ComposedLayoutINS4_7SwizzleILi2ELi4ELi3EEENS4_25smem_sparse_ptr_flag_bitsILi2ELi16EEENSI_INS5_IJNS5_IJSB_SP_EEENS5_IJSJ_S12_EEEEEENS5_IJNS5_IJS1K_SF_EEESM_EEEEEEEvNS4_8identityES1Q_NS1R_INS1S_ILi3ELi4ELi3EEENS4_18smem_ptr_flag_bitsILi16EEENSI_INS5_IJSP_SF_EEENS5_IJSF_SB_EEEEEEEvS23_EENS_8epilogue10collective6detail29Sm90TmaWarpSpecializedAdapterINS2D_15DefaultEpilogueIfNS5_IJSB_llEEES2H_NS2C_6thread17LinearCombinationIfLi1EffLNS2I_9ScaleType4KindE0ELNS_15FloatRoundStyleE2EfEENS1_15EpilogueDefaultEEEEEvvEEEEvNT_6ParamsE --------------------------
	.section	.nv.shared._ZN7cutlass13device_kernelINS_4gemm6kernel13GemmUniversalIN4cute5tupleIJiiiiEEENS1_10collective13CollectiveMmaINS1_40MainloopSm90TmaGmmaWarpSpecializedSparseILi18ENS5_IJNS4_1CILi1EEESB_SB_EEENS1_32KernelTmaWarpSpecializedPingpongEEENS5_IJNSA_ILi64EEESF_SF_EEENS_10bfloat16_tENS5_IJNS4_6LayoutINS5_IJiNS5_IJNSA_ILi2EEEiEEEiEEENS5_IJlNS5_IJSB_SJ_EEElEEEEENSI_INS5_IJNS5_IJNS5_IJNSA_ILi8EEESJ_NSA_ILi4EEEEEEiEEENS5_IJNS5_IJNSA_ILi16EEESJ_SJ_EEEiEEEiEEENS5_IJNS5_IJNS5_IJSF_ST_NSA_ILi1024EEEEEENSA_ILi4096EEEEEENS5_IJNS5_IJSB_NSA_ILi512EEENSA_ILi32EEEEEElEEElEEEEEEEESH_NS5_IJlSB_lEEENS4_8TiledMMAINS4_8MMA_AtomIJNS4_4SM904GMMA6SPARSE28GMMA_64x64x32_F32BF16BF16_SSILNS1C_5MajorE0ELS1F_0ELNS1C_7ScaleInE1ELS1G_1ELNS1C_9SparseSelE0EEEEEENSI_ISC_NS5_IJNSA_ILi0EEES1K_S1K_EEEEENS5_IJNS4_10UnderscoreES1N_S1N_EEEEENS4_13SM90_TMA_LOADENS4_14ComposedLayoutINS4_7SwizzleILi2ELi4ELi3EEENS4_25smem_sparse_ptr_flag_bitsILi2ELi16EEENSI_INS5_IJNS5_IJSB_SP_EEENS5_IJSJ_S12_EEEEEENS5_IJNS5_IJS1K_SF_EEESM_EEEEEEEvNS4_8identityES1Q_NS1R_INS1S_ILi3ELi4ELi3EEENS4_18smem_ptr_flag_bitsILi16EEENSI_INS5_IJSP_SF_EEENS5_IJSF_SB_EEEEEEEvS23_EENS_8epilogue10collective6detail29Sm90TmaWarpSpecializedAdapterINS2D_15DefaultEpilogueIfNS5_IJSB_llEEES2H_NS2C_6thread17LinearCombinationIfLi1EffLNS2I_9ScaleType4KindE0ELNS_15FloatRoundStyleE2EfEENS1_15EpilogueDefaultEEEEEvvEEEEvNT_6ParamsE,"aw",@nobits
	.sectionflags	@""
	.align	16
	.zero		1024


//--------------------- .nv.shared.reserved.0     --------------------------
	.section	.nv.shared.reserved.0,"aw",@nobits
	.weak		__nv_reservedSMEM_offset_0_alias
	.size		__nv_reservedSMEM_offset_0_alias, 0, 0
	.other		__nv_reservedSMEM_offset_0_alias,@"STO_CUDA_RESERVED_SHARED STV_DEFAULT"
__nv_reservedSMEM_offset_0_alias:
	.zero		0


//--------------------- .nv.global                --------------------------
	.section	.nv.global,"aw",@nobits
.nv.global:
	.type		_ZN39_INTERNAL_3df50ef6_4_k_cu_ce4ff94c_38794cute1_E,@object
	.size		_ZN39_INTERNAL_3df50ef6_4_k_cu_ce4ff94c_38794cute1_E,(_ZN39_INTERNAL_3df50ef6_4_k_cu_ce4ff94c_38794cuda3std3__45__cpo6cbeginE - _ZN39_INTERNAL_3df50ef6_4_k_cu_ce4ff94c_38794cute1_E)
_ZN39_INTERNAL_3df50ef6_4_k_cu_ce4ff94c_38794cute1_E:
	.zero		1
	.type		_ZN39_INTERNAL_3df50ef6_4_k_cu_ce4ff94c_38794cuda3std3__45__cpo6cbeginE,@object
	.size		_ZN39_INTERNAL_3df50ef6_4_k_cu_ce4ff94c_38794cuda3std3__45__cpo6cbeginE,(_ZN39_INTERNAL_3df50ef6_4_k_cu_ce4ff94c_38794cuda3std3__48in_placeE - _ZN39_INTERNAL_3df50ef6_4_k_cu_ce4ff94c_38794cuda3std3__45__cpo6cbeginE)
_ZN39_INTERNAL_3df50ef6_4_k_cu_ce4ff94c_38794cuda3std3__45__cpo6cbeginE:
	.zero		1
	.type		_ZN39_INTERNAL_3df50ef6_4_k_cu_ce4ff94c_38794cuda3std3__48in_placeE,@object
	.size		_ZN39_INTERNAL_3df50ef6_4_k_cu_ce4ff94c_38794cuda3std3__48in_placeE,(_ZN39_INTERNAL_3df50ef6_4_k_cu_ce4ff94c_38794cuda3std6ranges3__45__cpo9iter_moveE - _ZN39_INTERNAL_3df50ef6_4_k_cu_ce4ff94c_38794cuda3std3__48in_placeE)
_ZN39_INTERNAL_3df50ef6_4_k_cu_ce4ff94c_38794cuda3std3__48in_placeE:
	.zero		1
	.type		_ZN39_INTERNAL_3df50ef6_4_k_cu_ce4ff94c_38794cuda3std6ranges3__45__cpo9iter_moveE,@object
	.size		_ZN39_INTERNAL_3df50ef6_4_k_cu_ce4ff94c_38794cuda3std6ranges3__45__cpo9iter_moveE,(_ZN39_INTERNAL_3df50ef6_4_k_cu_ce4ff94c_38794cuda3std3__45__cpo5beginE - _ZN39_INTERNAL_3df50ef6_4_k_cu_ce4ff94c_38794cuda3std6ranges3__45__cpo9iter_moveE)
_ZN39_INTERNAL_3df50ef6_4_k_cu_ce4ff94c_38794cuda3std6ranges3__45__cpo9iter_moveE:
	.zero		1
	.type		_ZN39_INTERNAL_3df50ef6_4_k_cu_ce4ff94c_38794cuda3std3__45__cpo5beginE,@object
	.size		_ZN39_INTERNAL_3df50ef6_4_k_cu_ce4ff94c_38794cuda3std3__45__cpo5beginE,(_ZN39_INTERNAL_3df50ef6_4_k_cu_ce4ff94c_38794cuda3std3__441_GLOBAL__N__3df50ef6_4_k_cu_ce4ff94c_38796ignoreE - _ZN39_INTERNAL_3df50ef6_4_k_cu_ce4ff94c_38794cuda3std3__45__cpo5beginE)
_ZN39_INTERNAL_3df50ef6_4_k_cu_ce4ff94c_38794cuda3std3__45__cpo5beginE:
	.zero		1
	.type		_ZN39_INTERNAL_3df50ef6_4_k_cu_ce4ff94c_38794cuda3std3__441_GLOBAL__N__3df50ef6_4_k_cu_ce4ff94c_38796ignoreE,@object
	.size		_ZN39_INTERNAL_3df50ef6_4_k_cu_ce4ff94c_38794cuda3std3__441_GLOBAL__N__3df50ef6_4_k_cu_ce4ff94c_38796ignoreE,(_ZN39_INTERNAL_3df50ef6_4_k_cu_ce4ff94c_38794cute7productE - _ZN39_INTERNAL_3df50ef6_4_k_cu_ce4ff94c_38794cuda3std3__441_GLOBAL__N__3df50ef6_4_k_cu_ce4ff94c_38796ignoreE)
_ZN39_INTERNAL_3df50ef6_4_k_cu_ce4ff94c_38794cuda3std3__441_GLOBAL__N__3df50ef6_4_k_cu_ce4ff94c_38796ignoreE:
	.zero		1
	.type		_ZN39_INTERNAL_3df50ef6_4_k_cu_ce4ff94c_38794cute7productE,@object
	.size		_ZN39_INTERNAL_3df50ef6_4_k_cu_ce4ff94c_38794cute7productE,(_ZN39_INTERNAL_3df50ef6_4_k_cu_ce4ff94c_38794cuda3std3__45__cpo3endE - _ZN39_INTERNAL_3df50ef6_4_k_cu_ce4ff94c_38794cute7productE)
_ZN39_INTERNAL_3df50ef6_4_k_cu_ce4ff94c_38794cute7productE:
	.zero		1
	.type		_ZN39_INTERNAL_3df50ef6_4_k_cu_ce4ff94c_38794cuda3std3__45__cpo3endE,@object
	.size		_ZN39_INTERNAL_3df50ef6_4_k_cu_ce4ff94c_38794cuda3std3__45__cpo3endE,(_ZN39_INTERNAL_3df50ef6_4_k_cu_ce4ff94c_38794cuda3std3__419piecewise_constructE - _ZN39_INTERNAL_3df50ef6_4_k_cu_ce4ff94c_38794cuda3std3__45__cpo3endE)
_ZN39_INTERNAL_3df50ef6_4_k_cu_ce4ff94c_38794cuda3std3__45__cpo3endE:
	.zero		1
	.type		_ZN39_INTERNAL_3df50ef6_4_k_cu_ce4ff94c_38794cuda3std3__419piecewise_constructE,@object
	.size		_ZN39_INTERNAL_3df50ef6_4_k_cu_ce4ff94c_38794cuda3std3__419piecewise_constructE,(_ZN39_INTERNAL_3df50ef6_4_k_cu_ce4ff94c_38794cuda3std3__45__cpo4cendE - _ZN39_INTERNAL_3df50ef6_4_k_cu_ce4ff94c_38794cuda3std3__419piecewise_constructE)
_ZN39_INTERNAL_3df50ef6_4_k_cu_ce4ff94c_38794cuda3std3__419piecewise_constructE:
	.zero		1
	.type		_ZN39_INTERNAL_3df50ef6_4_k_cu_ce4ff94c_38794cuda3std3__45__cpo4cendE,@object
	.size		_ZN39_INTERNAL_3df50ef6_4_k_cu_ce4ff94c_38794cuda3std3__45__cpo4cendE,(_ZN39_INTERNAL_3df50ef6_4_k_cu_ce4ff94c_38794cuda3std6ranges3__45__cpo4swapE - _ZN39_INTERNAL_3df50ef6_4_k_cu_ce4ff94c_38794cuda3std3__45__cpo4cendE)
_ZN39_INTERNAL_3df50ef6_4_k_cu_ce4ff94c_38794cuda3std3__45__cpo4cendE:
	.zero		1
	.type		_ZN39_INTERNAL_3df50ef6_4_k_cu_ce4ff94c_38794cuda3std6ranges3__45__cpo4swapE,@object
	.size		_ZN39_INTERNAL_3df50ef6_4_k_cu_ce4ff94c_38794cuda3std6ranges3__45__cpo4swapE,(.L_7 - _ZN39_INTERNAL_3df50ef6_4_k_cu_ce4ff94c_38794cuda3std6ranges3__45__cpo4swapE)
_ZN39_INTERNAL_3df50ef6_4_k_cu_ce4ff94c_38794cuda3std6ranges3__45__cpo4swapE:
	.zero		1
.L_7:


//--------------------- .nv.constant0._ZN7cutlass13device_kernelINS_4gemm6kernel13GemmUniversalIN4cute5tupleIJiiiiEEENS1_10collective13CollectiveMmaINS1_40MainloopSm90TmaGmmaWarpSpecializedSparseILi18ENS5_IJNS4_1CILi1EEESB_SB_EEENS1_32KernelTmaWarpSpecializedPingpongEEENS5_IJNSA_ILi64EEESF_SF_EEENS_10bfloat16_tENS5_IJNS4_6LayoutINS5_IJiNS5_IJNSA_ILi2EEEiEEEiEEENS5_IJlNS5_IJSB_SJ_EEElEEEEENSI_INS5_IJNS5_IJNS5_IJNSA_ILi8EEESJ_NSA_ILi4EEEEEEiEEENS5_IJNS5_IJNSA_ILi16EEESJ_SJ_EEEiEEEiEEENS5_IJNS5_IJNS5_IJSF_ST_NSA_ILi1024EEEEEENSA_ILi4096EEEEEENS5_IJNS5_IJSB_NSA_ILi512EEENSA_ILi32EEEEEElEEElEEEEEEEESH_NS5_IJlSB_lEEENS4_8TiledMMAINS4_8MMA_AtomIJNS4_4SM904GMMA6SPARSE28GMMA_64x64x32_F32BF16BF16_SSILNS1C_5MajorE0ELS1F_0ELNS1C_7ScaleInE1ELS1G_1ELNS1C_9SparseSelE0EEEEEENSI_ISC_NS5_IJNSA_ILi0EEES1K_S1K_EEEEENS5_IJNS4_10UnderscoreES1N_S1N_EEEEENS4_13SM90_TMA_LOADENS4_14ComposedLayoutINS4_7SwizzleILi2ELi4ELi3EEENS4_25smem_sparse_ptr_flag_bitsILi2ELi16EEENSI_INS5_IJNS5_IJSB_SP_EEENS5_IJSJ_S12_EEEEEENS5_IJNS5_IJS1K_SF_EEESM_EEEEEEEvNS4_8identityES1Q_NS1R_INS1S_ILi3ELi4ELi3EEENS4_18smem_ptr_flag_bitsILi16EEENSI_INS5_IJSP_SF_EEENS5_IJSF_SB_EEEEEEEvS23_EENS_8epilogue10collective6detail29Sm90TmaWarpSpecializedAdapterINS2D_15DefaultEpilogueIfNS5_IJSB_llEEES2H_NS2C_6thread17LinearCombinationIfLi1EffLNS2I_9ScaleType4KindE0ELNS_15FloatRoundStyleE2EfEENS1_15EpilogueDefaultEEEEEvvEEEEvNT_6ParamsE --------------------------
	.section	.nv.constant0._ZN7cutlass13device_kernelINS_4gemm6kernel13GemmUniversalIN4cute5tupleIJiiiiEEENS1_10collective13CollectiveMmaINS1_40MainloopSm90TmaGmmaWarpSpecializedSparseILi18ENS5_IJNS4_1CILi1EEESB_SB_EEENS1_32KernelTmaWarpSpecializedPingpongEEENS5_IJNSA_ILi64EEESF_SF_EEENS_10bfloat16_tENS5_IJNS4_6LayoutINS5_IJiNS5_IJNSA_ILi2EEEiEEEiEEENS5_IJlNS5_IJSB_SJ_EEElEEEEENSI_INS5_IJNS5_IJNS5_IJNSA_ILi8EEESJ_NSA_ILi4EEEEEEiEEENS5_IJNS5_IJNSA_ILi16EEESJ_SJ_EEEiEEEiEEENS5_IJNS5_IJNS5_IJSF_ST_NSA_ILi1024EEEEEENSA_ILi4096EEEEEENS5_IJNS5_IJSB_NSA_ILi512EEENSA_ILi32EEEEEElEEElEEEEEEEESH_NS5_IJlSB_lEEENS4_8TiledMMAINS4_8MMA_AtomIJNS4_4SM904GMMA6SPARSE28GMMA_64x64x32_F32BF16BF16_SSILNS1C_5MajorE0ELS1F_0ELNS1C_7ScaleInE1ELS1G_1ELNS1C_9SparseSelE0EEEEEENSI_ISC_NS5_IJNSA_ILi0EEES1K_S1K_EEEEENS5_IJNS4_10UnderscoreES1N_S1N_EEEEENS4_13SM90_TMA_LOADENS4_14ComposedLayoutINS4_7SwizzleILi2ELi4ELi3EEENS4_25smem_sparse_ptr_flag_bitsILi2ELi16EEENSI_INS5_IJNS5_IJSB_SP_EEENS5_IJSJ_S12_EEEEEENS5_IJNS5_IJS1K_SF_EEESM_EEEEEEEvNS4_8identityES1Q_NS1R_INS1S_ILi3ELi4ELi3EEENS4_18smem_ptr_flag_bitsILi16EEENSI_INS5_IJSP_SF_EEENS5_IJSF_SB_EEEEEEEvS23_EENS_8epilogue10collective6detail29Sm90TmaWarpSpecializedAdapterINS2D_15DefaultEpilogueIfNS5_IJSB_llEEES2H_NS2C_6thread17LinearCombinationIfLi1EffLNS2I_9ScaleType4KindE0ELNS_15FloatRoundStyleE2EfEENS1_15EpilogueDefaultEEEEEvvEEEEvNT_6ParamsE,"a",@progbits
	.sectionflags	@""
	.align	4
.nv.constant0._ZN7cutlass13device_kernelINS_4gemm6kernel13GemmUniversalIN4cute5tupleIJiiiiEEENS1_10collective13CollectiveMmaINS1_40MainloopSm90TmaGmmaWarpSpecializedSparseILi18ENS5_IJNS4_1CILi1EEESB_SB_EEENS1_32KernelTmaWarpSpecializedPingpongEEENS5_IJNSA_ILi64EEESF_SF_EEENS_10bfloat16_tENS5_IJNS4_6LayoutINS5_IJiNS5_IJNSA_ILi2EEEiEEEiEEENS5_IJlNS5_IJSB_SJ_EEElEEEEENSI_INS5_IJNS5_IJNS5_IJNSA_ILi8EEESJ_NSA_ILi4EEEEEEiEEENS5_IJNS5_IJNSA_ILi16EEESJ_SJ_EEEiEEEiEEENS5_IJNS5_IJNS5_IJSF_ST_NSA_ILi1024EEEEEENSA_ILi4096EEEEEENS5_IJNS5_IJSB_NSA_ILi512EEENSA_ILi32EEEEEElEEElEEEEEEEESH_NS5_IJlSB_lEEENS4_8TiledMMAINS4_8MMA_AtomIJNS4_4SM904GMMA6SPARSE28GMMA_64x64x32_F32BF16BF16_SSILNS1C_5MajorE0ELS1F_0ELNS1C_7ScaleInE1ELS1G_1ELNS1C_9SparseSelE0EEEEEENSI_ISC_NS5_IJNSA_ILi0EEES1K_S1K_EEEEENS5_IJNS4_10UnderscoreES1N_S1N_EEEEENS4_13SM90_TMA_LOADENS4_14ComposedLayoutINS4_7SwizzleILi2ELi4ELi3EEENS4_25smem_sparse_ptr_flag_bitsILi2ELi16EEENSI_INS5_IJNS5_IJSB_SP_EEENS5_IJSJ_S12_EEEEEENS5_IJNS5_IJS1K_SF_EEESM_EEEEEEEvNS4_8identityES1Q_NS1R_INS1S_ILi3ELi4ELi3EEENS4_18smem_ptr_flag_bitsILi16EEENSI_INS5_IJSP_SF_EEENS5_IJSF_SB_EEEEEEEvS23_EENS_8epilogue10collective6detail29Sm90TmaWarpSpecializedAdapterINS2D_15DefaultEpilogueIfNS5_IJSB_llEEES2H_NS2C_6thread17LinearCombinationIfLi1EffLNS2I_9ScaleType4KindE0ELNS_15FloatRoundStyleE2EfEENS1_15EpilogueDefaultEEEEEvvEEEEvNT_6ParamsE:
	.zero		1920


//--------------------- SYMBOLS --------------------------

	.type		.nv.reservedSmem.offset0,@object
	.size		.nv.reservedSmem.offset0,0x4
